//
// Generated by NVIDIA NVVM Compiler
//
// Compiler Build ID: CL-36424714
// Cuda compilation tools, release 13.0, V13.0.88
// Based on NVVM 20.0.0
//

.version 9.0
.target sm_100
.address_size 64

	// .globl	_Z10init_distXPj
.const .align 4 .b8 d_Data_Coef[12];
.const .align 8 .b8 d_Tran_Coef[96];
// _ZZ16compi_distance2DPfS_PjS0_E1X has been demoted
// _ZZ16compi_distance2DPfS_PjS0_E1Y has been demoted
// _ZZ16compi_distance2DPfS_PjS0_E6dist_X has been demoted
// _ZZ16compi_distance3DPfS_PjS0_E1X has been demoted
// _ZZ16compi_distance3DPfS_PjS0_E1Y has been demoted
// _ZZ16compi_distance3DPfS_PjS0_E6dist_X has been demoted

.visible .entry _Z10init_distXPj(
	.param .u64 .ptr .align 1 _Z10init_distXPj_param_0
)
{
	.reg .pred 	%p<2>;
	.reg .b32 	%r<7>;
	.reg .b64 	%rd<5>;

	ld.param.u64 	%rd1, [_Z10init_distXPj_param_0];
	mov.u32 	%r2, %ctaid.x;
	mov.u32 	%r3, %ntid.x;
	mov.u32 	%r4, %tid.x;
	mad.lo.s32 	%r1, %r2, %r3, %r4;
	ld.const.u32 	%r5, [d_Data_Coef];
	setp.ge.s32 	%p1, %r1, %r5;
	@%p1 bra 	$L__BB0_2;
	cvta.to.global.u64 	%rd2, %rd1;
	mul.wide.s32 	%rd3, %r1, 4;
	add.s64 	%rd4, %rd2, %rd3;
	mov.b32 	%r6, -294967296;
	st.global.u32 	[%rd4], %r6;
$L__BB0_2:
	ret;

}
	// .globl	_Z12convert_backPjPf
.visible .entry _Z12convert_backPjPf(
	.param .u64 .ptr .align 1 _Z12convert_backPjPf_param_0,
	.param .u64 .ptr .align 1 _Z12convert_backPjPf_param_1
)
{
	.reg .pred 	%p<2>;
	.reg .b32 	%r<7>;
	.reg .b32 	%f<3>;
	.reg .b64 	%rd<8>;

	ld.param.u64 	%rd1, [_Z12convert_backPjPf_param_0];
	ld.param.u64 	%rd2, [_Z12convert_backPjPf_param_1];
	mov.u32 	%r2, %ctaid.x;
	mov.u32 	%r3, %ntid.x;
	mov.u32 	%r4, %tid.x;
	mad.lo.s32 	%r1, %r2, %r3, %r4;
	ld.const.u32 	%r5, [d_Data_Coef];
	setp.ge.s32 	%p1, %r1, %r5;
	@%p1 bra 	$L__BB1_2;
	cvta.to.global.u64 	%rd3, %rd1;
	cvta.to.global.u64 	%rd4, %rd2;
	mul.wide.s32 	%rd5, %r1, 4;
	add.s64 	%rd6, %rd3, %rd5;
	ld.global.u32 	%r6, [%rd6];
	cvt.rn.f32.u32 	%f1, %r6;
	div.rn.f32 	%f2, %f1, 0f49742400;
	add.s64 	%rd7, %rd4, %rd5;
	st.global.f32 	[%rd7], %f2;
$L__BB1_2:
	ret;

}
	// .globl	_Z10init_distYPj
.visible .entry _Z10init_distYPj(
	.param .u64 .ptr .align 1 _Z10init_distYPj_param_0
)
{
	.reg .pred 	%p<2>;
	.reg .b32 	%r<7>;
	.reg .b64 	%rd<5>;

	ld.param.u64 	%rd1, [_Z10init_distYPj_param_0];
	mov.u32 	%r2, %ctaid.x;
	mov.u32 	%r3, %ntid.x;
	mov.u32 	%r4, %tid.x;
	mad.lo.s32 	%r1, %r2, %r3, %r4;
	ld.const.u32 	%r5, [d_Data_Coef+4];
	setp.ge.s32 	%p1, %r1, %r5;
	@%p1 bra 	$L__BB2_2;
	cvta.to.global.u64 	%rd2, %rd1;
	mul.wide.s32 	%rd3, %r1, 4;
	add.s64 	%rd4, %rd2, %rd3;
	mov.b32 	%r6, -294967296;
	st.global.u32 	[%rd4], %r6;
$L__BB2_2:
	ret;

}
	// .globl	_Z16compi_distance2DPfS_PjS0_
.visible .entry _Z16compi_distance2DPfS_PjS0_(
	.param .u64 .ptr .align 1 _Z16compi_distance2DPfS_PjS0__param_0,
	.param .u64 .ptr .align 1 _Z16compi_distance2DPfS_PjS0__param_1,
	.param .u64 .ptr .align 1 _Z16compi_distance2DPfS_PjS0__param_2,
	.param .u64 .ptr .align 1 _Z16compi_distance2DPfS_PjS0__param_3
)
{
	.reg .pred 	%p<15>;
	.reg .b32 	%r<43>;
	.reg .b32 	%f<18>;
	.reg .b64 	%rd<16>;
	.reg .b64 	%fd<15>;
	// demoted variable
	.shared .align 4 .b8 _ZZ16compi_distance2DPfS_PjS0_E1X[256];
	// demoted variable
	.shared .align 4 .b8 _ZZ16compi_distance2DPfS_PjS0_E1Y[256];
	// demoted variable
	.shared .align 4 .b8 _ZZ16compi_distance2DPfS_PjS0_E6dist_X[128];
	ld.param.u64 	%rd1, [_Z16compi_distance2DPfS_PjS0__param_0];
	ld.param.u64 	%rd2, [_Z16compi_distance2DPfS_PjS0__param_1];
	ld.param.u64 	%rd3, [_Z16compi_distance2DPfS_PjS0__param_2];
	mov.u32 	%r9, %ctaid.x;
	mov.u32 	%r10, %ntid.x;
	mov.u32 	%r1, %tid.x;
	mad.lo.s32 	%r11, %r9, %r10, %r1;
	mov.u32 	%r12, %ctaid.y;
	mov.u32 	%r13, %ntid.y;
	mul.lo.s32 	%r3, %r12, %r13;
	mov.u32 	%r4, %tid.y;
	ld.const.u32 	%r14, [d_Data_Coef];
	ld.const.u32 	%r6, [d_Data_Coef+4];
	ld.const.u32 	%r7, [d_Data_Coef+8];
	ld.const.f64 	%fd1, [d_Tran_Coef];
	ld.const.f64 	%fd2, [d_Tran_Coef+8];
	ld.const.f64 	%fd3, [d_Tran_Coef+16];
	ld.const.f64 	%fd4, [d_Tran_Coef+24];
	ld.const.f64 	%fd5, [d_Tran_Coef+32];
	ld.const.f64 	%fd6, [d_Tran_Coef+40];
	setp.ne.s32 	%p2, %r4, 0;
	setp.ge.s32 	%p3, %r11, %r14;
	or.pred  	%p4, %p2, %p3;
	@%p4 bra 	$L__BB3_2;
	cvta.to.global.u64 	%rd4, %rd1;
	mul.lo.s32 	%r17, %r7, %r11;
	mul.wide.s32 	%rd5, %r17, 4;
	add.s64 	%rd6, %rd4, %rd5;
	ld.global.f32 	%f1, [%rd6];
	mul.lo.s32 	%r18, %r7, %r1;
	shl.b32 	%r19, %r18, 2;
	mov.u32 	%r20, _ZZ16compi_distance2DPfS_PjS0_E1X;
	add.s32 	%r21, %r20, %r19;
	st.shared.f32 	[%r21], %f1;
	ld.global.f32 	%f2, [%rd6+4];
	st.shared.f32 	[%r21+4], %f2;
	add.s32 	%r22, %r3, %r1;
	setp.lt.u32 	%p8, %r22, %r6;
	@%p8 bra 	$L__BB3_3;
	bra.uni 	$L__BB3_4;
$L__BB3_2:
	setp.ne.s32 	%p5, %r4, 0;
	add.s32 	%r16, %r3, %r1;
	setp.ge.u32 	%p6, %r16, %r6;
	or.pred  	%p7, %p5, %p6;
	@%p7 bra 	$L__BB3_4;
$L__BB3_3:
	mul.lo.s32 	%r23, %r7, %r3;
	cvt.u64.u32 	%rd7, %r23;
	mul.lo.s32 	%r24, %r7, %r1;
	cvt.u64.u32 	%rd8, %r24;
	add.s64 	%rd9, %rd7, %rd8;
	cvta.to.global.u64 	%rd10, %rd2;
	shl.b64 	%rd11, %rd9, 2;
	add.s64 	%rd12, %rd10, %rd11;
	ld.global.f32 	%f3, [%rd12];
	shl.b32 	%r25, %r24, 2;
	mov.u32 	%r26, _ZZ16compi_distance2DPfS_PjS0_E1Y;
	add.s32 	%r27, %r26, %r25;
	st.shared.f32 	[%r27], %f3;
	ld.global.f32 	%f4, [%rd12+4];
	st.shared.f32 	[%r27+4], %f4;
$L__BB3_4:
	setp.lt.s32 	%p9, %r11, %r14;
	bar.sync 	0;
	shl.b32 	%r28, %r1, 2;
	mov.u32 	%r29, _ZZ16compi_distance2DPfS_PjS0_E6dist_X;
	add.s32 	%r8, %r29, %r28;
	mov.b32 	%r30, -294967296;
	st.shared.u32 	[%r8], %r30;
	bar.sync 	0;
	add.s32 	%r32, %r3, %r4;
	setp.lt.s32 	%p10, %r32, %r6;
	and.pred  	%p1, %p9, %p10;
	not.pred 	%p11, %p1;
	@%p11 bra 	$L__BB3_6;
	shl.b32 	%r33, %r1, 3;
	mov.u32 	%r34, _ZZ16compi_distance2DPfS_PjS0_E1X;
	add.s32 	%r35, %r34, %r33;
	ld.shared.f32 	%f5, [%r35];
	ld.shared.f32 	%f6, [%r35+4];
	shl.b32 	%r36, %r4, 3;
	mov.u32 	%r37, _ZZ16compi_distance2DPfS_PjS0_E1Y;
	add.s32 	%r38, %r37, %r36;
	ld.shared.f32 	%f7, [%r38];
	ld.shared.f32 	%f8, [%r38+4];
	cvt.f64.f32 	%fd7, %f7;
	cvt.f64.f32 	%fd8, %f8;
	mul.f64 	%fd9, %fd3, %fd8;
	fma.rn.f64 	%fd10, %fd1, %fd7, %fd9;
	add.f64 	%fd11, %fd5, %fd10;
	cvt.rn.f32.f64 	%f9, %fd11;
	mul.f64 	%fd12, %fd4, %fd8;
	fma.rn.f64 	%fd13, %fd2, %fd7, %fd12;
	add.f64 	%fd14, %fd6, %fd13;
	cvt.rn.f32.f64 	%f10, %fd14;
	cvt.rn.f32.s32 	%f11, %r7;
	sub.f32 	%f12, %f5, %f9;
	sub.f32 	%f13, %f6, %f10;
	mul.f32 	%f14, %f13, %f13;
	fma.rn.f32 	%f15, %f12, %f12, %f14;
	div.rn.f32 	%f16, %f15, %f11;
	mul.f32 	%f17, %f16, 0f49742400;
	cvt.rni.u32.f32 	%r39, %f17;
	atom.shared.min.u32 	%r40, [%r8], %r39;
$L__BB3_6:
	setp.ne.s32 	%p12, %r4, 0;
	bar.sync 	0;
	or.pred  	%p14, %p12, %p11;
	@%p14 bra 	$L__BB3_8;
	cvta.to.global.u64 	%rd13, %rd3;
	mul.wide.s32 	%rd14, %r11, 4;
	add.s64 	%rd15, %rd13, %rd14;
	ld.shared.u32 	%r41, [%r8];
	atom.global.min.u32 	%r42, [%rd15], %r41;
$L__BB3_8:
	bar.sync 	0;
	ret;

}
	// .globl	_Z16compi_distance3DPfS_PjS0_
.visible .entry _Z16compi_distance3DPfS_PjS0_(
	.param .u64 .ptr .align 1 _Z16compi_distance3DPfS_PjS0__param_0,
	.param .u64 .ptr .align 1 _Z16compi_distance3DPfS_PjS0__param_1,
	.param .u64 .ptr .align 1 _Z16compi_distance3DPfS_PjS0__param_2,
	.param .u64 .ptr .align 1 _Z16compi_distance3DPfS_PjS0__param_3
)
{
	.reg .pred 	%p<15>;
	.reg .b32 	%r<41>;
	.reg .b32 	%f<25>;
	.reg .b64 	%rd<18>;
	.reg .b64 	%fd<28>;
	// demoted variable
	.shared .align 4 .b8 _ZZ16compi_distance3DPfS_PjS0_E1X[384];
	// demoted variable
	.shared .align 4 .b8 _ZZ16compi_distance3DPfS_PjS0_E1Y[384];
	// demoted variable
	.shared .align 4 .b8 _ZZ16compi_distance3DPfS_PjS0_E6dist_X[128];
	ld.param.u64 	%rd1, [_Z16compi_distance3DPfS_PjS0__param_0];
	mov.u32 	%r9, %ctaid.x;
	mov.u32 	%r10, %ntid.x;
	mov.u32 	%r1, %tid.x;
	mad.lo.s32 	%r11, %r9, %r10, %r1;
	mov.u32 	%r12, %ctaid.y;
	mov.u32 	%r13, %ntid.y;
	mul.lo.s32 	%r3, %r12, %r13;
	mov.u32 	%r4, %tid.y;
	ld.const.u32 	%r14, [d_Data_Coef];
	ld.const.u32 	%r6, [d_Data_Coef+4];
	ld.const.u32 	%r7, [d_Data_Coef+8];
	ld.const.f64 	%fd1, [d_Tran_Coef];
	ld.const.f64 	%fd2, [d_Tran_Coef+8];
	ld.const.f64 	%fd3, [d_Tran_Coef+16];
	ld.const.f64 	%fd4, [d_Tran_Coef+24];
	ld.const.f64 	%fd5, [d_Tran_Coef+32];
	ld.const.f64 	%fd6, [d_Tran_Coef+40];
	ld.const.f64 	%fd7, [d_Tran_Coef+48];
	ld.const.f64 	%fd8, [d_Tran_Coef+56];
	ld.const.f64 	%fd9, [d_Tran_Coef+64];
	ld.const.f64 	%fd10, [d_Tran_Coef+72];
	ld.const.f64 	%fd11, [d_Tran_Coef+80];
	ld.const.f64 	%fd12, [d_Tran_Coef+88];
	setp.ne.s32 	%p2, %r4, 0;
	setp.ge.s32 	%p3, %r11, %r14;
	or.pred  	%p4, %p2, %p3;
	@%p4 bra 	$L__BB4_2;
	cvta.to.global.u64 	%rd4, %rd1;
	mul.lo.s32 	%r17, %r7, %r11;
	mul.wide.s32 	%rd5, %r17, 4;
	add.s64 	%rd6, %rd4, %rd5;
	ld.global.f32 	%f1, [%rd6];
	mul.lo.s32 	%r18, %r7, %r1;
	shl.b32 	%r19, %r18, 2;
	mov.u32 	%r20, _ZZ16compi_distance3DPfS_PjS0_E1X;
	add.s32 	%r21, %r20, %r19;
	st.shared.f32 	[%r21], %f1;
	ld.global.f32 	%f2, [%rd6+4];
	st.shared.f32 	[%r21+4], %f2;
	ld.global.f32 	%f3, [%rd6+8];
	st.shared.f32 	[%r21+8], %f3;
	add.s32 	%r22, %r3, %r1;
	setp.lt.u32 	%p8, %r22, %r6;
	@%p8 bra 	$L__BB4_3;
	bra.uni 	$L__BB4_4;
$L__BB4_2:
	add.s32 	%r16, %r3, %r1;
	setp.ge.u32 	%p6, %r16, %r6;
	or.pred  	%p7, %p2, %p6;
	@%p7 bra 	$L__BB4_4;
$L__BB4_3:
	ld.param.u64 	%rd16, [_Z16compi_distance3DPfS_PjS0__param_1];
	mul.lo.s32 	%r23, %r7, %r3;
	cvt.u64.u32 	%rd7, %r23;
	mul.lo.s32 	%r24, %r7, %r1;
	cvt.u64.u32 	%rd8, %r24;
	add.s64 	%rd9, %rd7, %rd8;
	cvta.to.global.u64 	%rd10, %rd16;
	shl.b64 	%rd11, %rd9, 2;
	add.s64 	%rd12, %rd10, %rd11;
	ld.global.f32 	%f4, [%rd12];
	shl.b32 	%r25, %r24, 2;
	mov.u32 	%r26, _ZZ16compi_distance3DPfS_PjS0_E1Y;
	add.s32 	%r27, %r26, %r25;
	st.shared.f32 	[%r27], %f4;
	ld.global.f32 	%f5, [%rd12+4];
	st.shared.f32 	[%r27+4], %f5;
	ld.global.f32 	%f6, [%rd12+8];
	st.shared.f32 	[%r27+8], %f6;
$L__BB4_4:
	setp.lt.s32 	%p9, %r11, %r14;
	bar.sync 	0;
	shl.b32 	%r28, %r1, 2;
	mov.u32 	%r29, _ZZ16compi_distance3DPfS_PjS0_E6dist_X;
	add.s32 	%r8, %r29, %r28;
	mov.b32 	%r30, -294967296;
	st.shared.u32 	[%r8], %r30;
	bar.sync 	0;
	add.s32 	%r32, %r3, %r4;
	setp.lt.s32 	%p10, %r32, %r6;
	and.pred  	%p1, %p9, %p10;
	not.pred 	%p11, %p1;
	@%p11 bra 	$L__BB4_6;
	mov.u32 	%r33, _ZZ16compi_distance3DPfS_PjS0_E1X;
	mad.lo.s32 	%r34, %r1, 12, %r33;
	ld.shared.f32 	%f7, [%r34];
	ld.shared.f32 	%f8, [%r34+4];
	ld.shared.f32 	%f9, [%r34+8];
	mov.u32 	%r35, _ZZ16compi_distance3DPfS_PjS0_E1Y;
	mad.lo.s32 	%r36, %r4, 12, %r35;
	ld.shared.f32 	%f10, [%r36];
	ld.shared.f32 	%f11, [%r36+4];
	ld.shared.f32 	%f12, [%r36+8];
	cvt.f64.f32 	%fd13, %f10;
	cvt.f64.f32 	%fd14, %f11;
	mul.f64 	%fd15, %fd4, %fd14;
	fma.rn.f64 	%fd16, %fd1, %fd13, %fd15;
	cvt.f64.f32 	%fd17, %f12;
	fma.rn.f64 	%fd18, %fd7, %fd17, %fd16;
	add.f64 	%fd19, %fd10, %fd18;
	cvt.rn.f32.f64 	%f13, %fd19;
	mul.f64 	%fd20, %fd5, %fd14;
	fma.rn.f64 	%fd21, %fd2, %fd13, %fd20;
	fma.rn.f64 	%fd22, %fd8, %fd17, %fd21;
	add.f64 	%fd23, %fd11, %fd22;
	cvt.rn.f32.f64 	%f14, %fd23;
	mul.f64 	%fd24, %fd6, %fd14;
	fma.rn.f64 	%fd25, %fd3, %fd13, %fd24;
	fma.rn.f64 	%fd26, %fd9, %fd17, %fd25;
	add.f64 	%fd27, %fd12, %fd26;
	cvt.rn.f32.f64 	%f15, %fd27;
	cvt.rn.f32.s32 	%f16, %r7;
	sub.f32 	%f17, %f7, %f13;
	sub.f32 	%f18, %f8, %f14;
	mul.f32 	%f19, %f18, %f18;
	fma.rn.f32 	%f20, %f17, %f17, %f19;
	sub.f32 	%f21, %f9, %f15;
	fma.rn.f32 	%f22, %f21, %f21, %f20;
	div.rn.f32 	%f23, %f22, %f16;
	mul.f32 	%f24, %f23, 0f49742400;
	cvt.rni.u32.f32 	%r37, %f24;
	atom.shared.min.u32 	%r38, [%r8], %r37;
$L__BB4_6:
	setp.ne.s32 	%p12, %r4, 0;
	bar.sync 	0;
	or.pred  	%p14, %p12, %p11;
	@%p14 bra 	$L__BB4_8;
	ld.param.u64 	%rd17, [_Z16compi_distance3DPfS_PjS0__param_2];
	cvta.to.global.u64 	%rd13, %rd17;
	mul.wide.s32 	%rd14, %r11, 4;
	add.s64 	%rd15, %rd13, %rd14;
	ld.shared.u32 	%r39, [%r8];
	atom.global.min.u32 	%r40, [%rd15], %r39;
$L__BB4_8:
	bar.sync 	0;
	ret;

}
	// .globl	_Z10compi_reduPfiii
.visible .entry _Z10compi_reduPfiii(
	.param .u64 .ptr .align 1 _Z10compi_reduPfiii_param_0,
	.param .u32 _Z10compi_reduPfiii_param_1,
	.param .u32 _Z10compi_reduPfiii_param_2,
	.param .u32 _Z10compi_reduPfiii_param_3
)
{
	.reg .pred 	%p<16>;
	.reg .b32 	%r<39>;
	.reg .b32 	%f<59>;
	.reg .b64 	%rd<33>;

	ld.param.u64 	%rd10, [_Z10compi_reduPfiii_param_0];
	ld.param.u32 	%r18, [_Z10compi_reduPfiii_param_1];
	ld.param.u32 	%r19, [_Z10compi_reduPfiii_param_2];
	ld.param.u32 	%r20, [_Z10compi_reduPfiii_param_3];
	cvta.to.global.u64 	%rd1, %rd10;
	mov.u32 	%r21, %ctaid.x;
	mov.u32 	%r22, %ntid.x;
	mov.u32 	%r23, %tid.x;
	mad.lo.s32 	%r1, %r21, %r22, %r23;
	add.s32 	%r2, %r19, 1;
	shr.u32 	%r24, %r2, 31;
	add.s32 	%r25, %r2, %r24;
	shr.s32 	%r26, %r25, 1;
	setp.ge.s32 	%p1, %r1, %r26;
	@%p1 bra 	$L__BB5_16;
	and.b32  	%r27, %r19, 1;
	setp.eq.b32 	%p2, %r27, 1;
	not.pred 	%p3, %p2;
	@%p3 bra 	$L__BB5_3;
	shr.s32 	%r28, %r2, 1;
	add.s32 	%r29, %r28, -1;
	setp.ne.s32 	%p4, %r1, %r29;
	setp.gt.s32 	%p5, %r18, 0;
	and.pred  	%p6, %p4, %p5;
	@%p6 bra 	$L__BB5_4;
	bra.uni 	$L__BB5_16;
$L__BB5_3:
	setp.lt.s32 	%p7, %r18, 1;
	@%p7 bra 	$L__BB5_16;
$L__BB5_4:
	mul.lo.s32 	%r31, %r1, %r20;
	shl.b32 	%r32, %r31, 1;
	cvt.s64.s32 	%rd2, %r32;
	and.b32  	%r3, %r18, 15;
	setp.lt.u32 	%p8, %r18, 16;
	mov.b32 	%r36, 0;
	@%p8 bra 	$L__BB5_7;
	and.b32  	%r36, %r18, 2147483632;
	neg.s32 	%r34, %r36;
	shl.b64 	%rd11, %rd2, 2;
	add.s64 	%rd12, %rd11, %rd1;
	add.s64 	%rd31, %rd12, 32;
	mul.wide.s32 	%rd13, %r20, 4;
$L__BB5_6:
	.pragma "nounroll";
	add.s64 	%rd14, %rd31, %rd13;
	ld.global.f32 	%f1, [%rd14+-32];
	atom.global.add.f32 	%f2, [%rd31+-32], %f1;
	ld.global.f32 	%f3, [%rd14+-28];
	atom.global.add.f32 	%f4, [%rd31+-28], %f3;
	ld.global.f32 	%f5, [%rd14+-24];
	atom.global.add.f32 	%f6, [%rd31+-24], %f5;
	ld.global.f32 	%f7, [%rd14+-20];
	atom.global.add.f32 	%f8, [%rd31+-20], %f7;
	ld.global.f32 	%f9, [%rd14+-16];
	atom.global.add.f32 	%f10, [%rd31+-16], %f9;
	ld.global.f32 	%f11, [%rd14+-12];
	atom.global.add.f32 	%f12, [%rd31+-12], %f11;
	ld.global.f32 	%f13, [%rd14+-8];
	atom.global.add.f32 	%f14, [%rd31+-8], %f13;
	ld.global.f32 	%f15, [%rd14+-4];
	atom.global.add.f32 	%f16, [%rd31+-4], %f15;
	ld.global.f32 	%f17, [%rd14];
	atom.global.add.f32 	%f18, [%rd31], %f17;
	ld.global.f32 	%f19, [%rd14+4];
	atom.global.add.f32 	%f20, [%rd31+4], %f19;
	ld.global.f32 	%f21, [%rd14+8];
	atom.global.add.f32 	%f22, [%rd31+8], %f21;
	ld.global.f32 	%f23, [%rd14+12];
	atom.global.add.f32 	%f24, [%rd31+12], %f23;
	ld.global.f32 	%f25, [%rd14+16];
	atom.global.add.f32 	%f26, [%rd31+16], %f25;
	ld.global.f32 	%f27, [%rd14+20];
	atom.global.add.f32 	%f28, [%rd31+20], %f27;
	ld.global.f32 	%f29, [%rd14+24];
	atom.global.add.f32 	%f30, [%rd31+24], %f29;
	ld.global.f32 	%f31, [%rd14+28];
	atom.global.add.f32 	%f32, [%rd31+28], %f31;
	add.s32 	%r34, %r34, 16;
	add.s64 	%rd31, %rd31, 64;
	setp.ne.s32 	%p9, %r34, 0;
	@%p9 bra 	$L__BB5_6;
$L__BB5_7:
	setp.eq.s32 	%p10, %r3, 0;
	@%p10 bra 	$L__BB5_16;
	and.b32  	%r9, %r18, 7;
	setp.lt.u32 	%p11, %r3, 8;
	@%p11 bra 	$L__BB5_10;
	cvt.u64.u32 	%rd15, %r36;
	add.s64 	%rd16, %rd15, %rd2;
	shl.b64 	%rd17, %rd16, 2;
	add.s64 	%rd18, %rd1, %rd17;
	mul.wide.s32 	%rd19, %r20, 4;
	add.s64 	%rd20, %rd18, %rd19;
	ld.global.f32 	%f33, [%rd20];
	atom.global.add.f32 	%f34, [%rd18], %f33;
	ld.global.f32 	%f35, [%rd20+4];
	atom.global.add.f32 	%f36, [%rd18+4], %f35;
	ld.global.f32 	%f37, [%rd20+8];
	atom.global.add.f32 	%f38, [%rd18+8], %f37;
	ld.global.f32 	%f39, [%rd20+12];
	atom.global.add.f32 	%f40, [%rd18+12], %f39;
	ld.global.f32 	%f41, [%rd20+16];
	atom.global.add.f32 	%f42, [%rd18+16], %f41;
	ld.global.f32 	%f43, [%rd20+20];
	atom.global.add.f32 	%f44, [%rd18+20], %f43;
	ld.global.f32 	%f45, [%rd20+24];
	atom.global.add.f32 	%f46, [%rd18+24], %f45;
	ld.global.f32 	%f47, [%rd20+28];
	atom.global.add.f32 	%f48, [%rd18+28], %f47;
	add.s32 	%r36, %r36, 8;
$L__BB5_10:
	setp.eq.s32 	%p12, %r9, 0;
	@%p12 bra 	$L__BB5_16;
	and.b32  	%r12, %r18, 3;
	setp.lt.u32 	%p13, %r9, 4;
	@%p13 bra 	$L__BB5_13;
	cvt.u64.u32 	%rd21, %r36;
	add.s64 	%rd22, %rd21, %rd2;
	shl.b64 	%rd23, %rd22, 2;
	add.s64 	%rd24, %rd1, %rd23;
	mul.wide.s32 	%rd25, %r20, 4;
	add.s64 	%rd26, %rd24, %rd25;
	ld.global.f32 	%f49, [%rd26];
	atom.global.add.f32 	%f50, [%rd24], %f49;
	ld.global.f32 	%f51, [%rd26+4];
	atom.global.add.f32 	%f52, [%rd24+4], %f51;
	ld.global.f32 	%f53, [%rd26+8];
	atom.global.add.f32 	%f54, [%rd24+8], %f53;
	ld.global.f32 	%f55, [%rd26+12];
	atom.global.add.f32 	%f56, [%rd24+12], %f55;
	add.s32 	%r36, %r36, 4;
$L__BB5_13:
	setp.eq.s32 	%p14, %r12, 0;
	@%p14 bra 	$L__BB5_16;
	mul.wide.s32 	%rd6, %r20, 4;
	cvt.u64.u32 	%rd27, %r36;
	add.s64 	%rd28, %rd2, %rd27;
	shl.b64 	%rd29, %rd28, 2;
	add.s64 	%rd32, %rd1, %rd29;
	neg.s32 	%r38, %r12;
$L__BB5_15:
	.pragma "nounroll";
	add.s64 	%rd30, %rd32, %rd6;
	ld.global.f32 	%f57, [%rd30];
	atom.global.add.f32 	%f58, [%rd32], %f57;
	add.s64 	%rd32, %rd32, 4;
	add.s32 	%r38, %r38, 1;
	setp.ne.s32 	%p15, %r38, 0;
	@%p15 bra 	$L__BB5_15;
$L__BB5_16:
	bar.sync 	0;
	ret;

}


// ===== COMPILED SASS (sm_100) =====

	.target	sm_100

	.elftype	@"ET_EXEC"


//--------------------- .note.nv.tkinfo           --------------------------
	.section	.note.nv.tkinfo,"",@"SHT_NOTE"
	.sectionflags	@"SHF_NOTE_NV_TKINFO"
	.tkinfo
        /*0018*/ 	.word	0x00000002
        /*0030*/ 	.string	""
        /*0030*/ 	.string	"ptxas"
        /*0030*/ 	.string	"Cuda compilation tools, release 13.0, V13.0.88"
        /*0030*/ 	.string	"Build cuda_13.0.r13.0/compiler.36424714_0"
        /*0030*/ 	.string	"-arch sm_100 -m 64 "



//--------------------- .note.nv.cuinfo           --------------------------
	.section	.note.nv.cuinfo,"",@"SHT_NOTE"
	.sectionflags	@"SHF_NOTE_NV_CUINFO"
        /*0018*/ 	.short	0x0002
        /*001a*/ 	.short	0x0064
        /*001c*/ 	.short	0x0082
	.zero		2


//--------------------- .nv.info                  --------------------------
	.section	.nv.info,"",@"SHT_CUDA_INFO"
	.align	4


	//----- nvinfo : EIATTR_REGCOUNT
	.align		4
        /*0000*/ 	.byte	0x04, 0x2f
        /*0002*/ 	.short	(.L_3 - .L_2)
	.align		4
.L_2:
        /*0004*/ 	.word	index@(_Z10init_distXPj)
        /*0008*/ 	.word	0x0000000a


	//----- nvinfo : EIATTR_FRAME_SIZE
	.align		4
.L_3:
        /*000c*/ 	.byte	0x04, 0x11
        /*000e*/ 	.short	(.L_5 - .L_4)
	.align		4
.L_4:
        /*0010*/ 	.word	index@(_Z10init_distXPj)
        /*0014*/ 	.word	0x00000000


	//----- nvinfo : EIATTR_REGCOUNT
	.align		4
.L_5:
        /*0018*/ 	.byte	0x04, 0x2f
        /*001a*/ 	.short	(.L_7 - .L_6)
	.align		4
.L_6:
        /*001c*/ 	.word	index@(_Z12convert_backPjPf)
        /*0020*/ 	.word	0x0000000d


	//----- nvinfo : EIATTR_FRAME_SIZE
	.align		4
.L_7:
        /*0024*/ 	.byte	0x04, 0x11
        /*0026*/ 	.short	(.L_9 - .L_8)
	.align		4
.L_8:
        /*0028*/ 	.word	index@($__internal_2_$__cuda_sm3x_div_rn_noftz_f32_slowpath)
        /*002c*/ 	.word	0x00000000


	//----- nvinfo : EIATTR_FRAME_SIZE
	.align		4
.L_9:
        /*0030*/ 	.byte	0x04, 0x11
        /*0032*/ 	.short	(.L_11 - .L_10)
	.align		4
.L_10:
        /*0034*/ 	.word	index@(_Z12convert_backPjPf)
        /*0038*/ 	.word	0x00000000


	//----- nvinfo : EIATTR_REGCOUNT
	.align		4
.L_11:
        /*003c*/ 	.byte	0x04, 0x2f
        /*003e*/ 	.short	(.L_13 - .L_12)
	.align		4
.L_12:
        /*0040*/ 	.word	index@(_Z10init_distYPj)
        /*0044*/ 	.word	0x0000000a


	//----- nvinfo : EIATTR_FRAME_SIZE
	.align		4
.L_13:
        /*0048*/ 	.byte	0x04, 0x11
        /*004a*/ 	.short	(.L_15 - .L_14)
	.align		4
.L_14:
        /*004c*/ 	.word	index@(_Z10init_distYPj)
        /*0050*/ 	.word	0x00000000


	//----- nvinfo : EIATTR_REGCOUNT
	.align		4
.L_15:
        /*0054*/ 	.byte	0x04, 0x2f
        /*0056*/ 	.short	(.L_17 - .L_16)
	.align		4
.L_16:
        /*0058*/ 	.word	index@(_Z16compi_distance2DPfS_PjS0_)
        /*005c*/ 	.word	0x00000014


	//----- nvinfo : EIATTR_FRAME_SIZE
	.align		4
.L_17:
        /*0060*/ 	.byte	0x04, 0x11
        /*0062*/ 	.short	(.L_19 - .L_18)
	.align		4
.L_18:
        /*0064*/ 	.word	index@($__internal_1_$__cuda_sm3x_div_rn_noftz_f32_slowpath)
        /*0068*/ 	.word	0x00000000


	//----- nvinfo : EIATTR_FRAME_SIZE
	.align		4
.L_19:
        /*006c*/ 	.byte	0x04, 0x11
        /*006e*/ 	.short	(.L_21 - .L_20)
	.align		4
.L_20:
        /*0070*/ 	.word	index@(_Z16compi_distance2DPfS_PjS0_)
        /*0074*/ 	.word	0x00000000


	//----- nvinfo : EIATTR_REGCOUNT
	.align		4
.L_21:
        /*0078*/ 	.byte	0x04, 0x2f
        /*007a*/ 	.short	(.L_23 - .L_22)
	.align		4
.L_22:
        /*007c*/ 	.word	index@(_Z16compi_distance3DPfS_PjS0_)
        /*0080*/ 	.word	0x00000014


	//----- nvinfo : EIATTR_FRAME_SIZE
	.align		4
.L_23:
        /*0084*/ 	.byte	0x04, 0x11
        /*0086*/ 	.short	(.L_25 - .L_24)
	.align		4
.L_24:
        /*0088*/ 	.word	index@($__internal_0_$__cuda_sm3x_div_rn_noftz_f32_slowpath)
        /*008c*/ 	.word	0x00000000


	//----- nvinfo : EIATTR_FRAME_SIZE
	.align		4
.L_25:
        /*0090*/ 	.byte	0x04, 0x11
        /*0092*/ 	.short	(.L_27 - .L_26)
	.align		4
.L_26:
        /*0094*/ 	.word	index@(_Z16compi_distance3DPfS_PjS0_)
        /*0098*/ 	.word	0x00000000


	//----- nvinfo : EIATTR_REGCOUNT
	.align		4
.L_27:
        /*009c*/ 	.byte	0x04, 0x2f
        /*009e*/ 	.short	(.L_29 - .L_28)
	.align		4
.L_28:
        /*00a0*/ 	.word	index@(_Z10compi_reduPfiii)
        /*00a4*/ 	.word	0x00000018


	//----- nvinfo : EIATTR_FRAME_SIZE
	.align		4
.L_29:
        /*00a8*/ 	.byte	0x04, 0x11
        /*00aa*/ 	.short	(.L_31 - .L_30)
	.align		4
.L_30:
        /*00ac*/ 	.word	index@(_Z10compi_reduPfiii)
        /*00b0*/ 	.word	0x00000000


	//----- nvinfo : EIATTR_MIN_STACK_SIZE
	.align		4
.L_31:
        /*00b4*/ 	.byte	0x04, 0x12
        /*00b6*/ 	.short	(.L_33 - .L_32)
	.align		4
.L_32:
        /*00b8*/ 	.word	index@(_Z10compi_reduPfiii)
        /*00bc*/ 	.word	0x00000000


	//----- nvinfo : EIATTR_MIN_STACK_SIZE
	.align		4
.L_33:
        /*00c0*/ 	.byte	0x04, 0x12
        /*00c2*/ 	.short	(.L_35 - .L_34)
	.align		4
.L_34:
        /*00c4*/ 	.word	index@(_Z16compi_distance3DPfS_PjS0_)
        /*00c8*/ 	.word	0x00000000


	//----- nvinfo : EIATTR_MIN_STACK_SIZE
	.align		4
.L_35:
        /*00cc*/ 	.byte	0x04, 0x12
        /*00ce*/ 	.short	(.L_37 - .L_36)
	.align		4
.L_36:
        /*00d0*/ 	.word	index@(_Z16compi_distance2DPfS_PjS0_)
        /*00d4*/ 	.word	0x00000000


	//----- nvinfo : EIATTR_MIN_STACK_SIZE
	.align		4
.L_37:
        /*00d8*/ 	.byte	0x04, 0x12
        /*00da*/ 	.short	(.L_39 - .L_38)
	.align		4
.L_38:
        /*00dc*/ 	.word	index@(_Z10init_distYPj)
        /*00e0*/ 	.word	0x00000000


	//----- nvinfo : EIATTR_MIN_STACK_SIZE
	.align		4
.L_39:
        /*00e4*/ 	.byte	0x04, 0x12
        /*00e6*/ 	.short	(.L_41 - .L_40)
	.align		4
.L_40:
        /*00e8*/ 	.word	index@(_Z12convert_backPjPf)
        /*00ec*/ 	.word	0x00000000


	//----- nvinfo : EIATTR_MIN_STACK_SIZE
	.align		4
.L_41:
        /*00f0*/ 	.byte	0x04, 0x12
        /*00f2*/ 	.short	(.L_43 - .L_42)
	.align		4
.L_42:
        /*00f4*/ 	.word	index@(_Z10init_distXPj)
        /*00f8*/ 	.word	0x00000000
.L_43:


//--------------------- .nv.compat                --------------------------
	.section	.nv.compat,"",@"SHT_CUDA_COMPAT_INFO"
	.align	4
        /*0000*/ 	.byte	0x02, 0x09, 0x00, 0x00, 0x02, 0x02, 0x01, 0x00, 0x02, 0x05, 0x05, 0x00, 0x03, 0x07, 0x01, 0x01
        /*0010*/ 	.byte	0x02, 0x03, 0x00, 0x00, 0x02, 0x06, 0x01, 0x00, 0x04, 0x0b, 0x08, 0x00, 0x01, 0x00, 0x00, 0x00
        /*0020*/ 	.byte	0x00, 0x00, 0x00, 0x00


//--------------------- .nv.info._Z10compi_reduPfiii --------------------------
	.section	.nv.info._Z10compi_reduPfiii,"",@"SHT_CUDA_INFO"
	.sectionflags	@""
	.align	4


	//----- nvinfo : EIATTR_CUDA_API_VERSION
	.align		4
        /*0000*/ 	.byte	0x04, 0x37
        /*0002*/ 	.short	(.L_45 - .L_44)
.L_44:
        /*0004*/ 	.word	0x00000082


	//----- nvinfo : EIATTR_KPARAM_INFO
	.align		4
.L_45:
        /*0008*/ 	.byte	0x04, 0x17
        /*000a*/ 	.short	(.L_47 - .L_46)
.L_46:
        /*000c*/ 	.word	0x00000000
        /*0010*/ 	.short	0x0003
        /*0012*/ 	.short	0x0010
        /*0014*/ 	.byte	0x00, 0xf0, 0x11, 0x00


	//----- nvinfo : EIATTR_KPARAM_INFO
	.align		4
.L_47:
        /*0018*/ 	.byte	0x04, 0x17
        /*001a*/ 	.short	(.L_49 - .L_48)
.L_48:
        /*001c*/ 	.word	0x00000000
        /*0020*/ 	.short	0x0002
        /*0022*/ 	.short	0x000c
        /*0024*/ 	.byte	0x00, 0xf0, 0x11, 0x00


	//----- nvinfo : EIATTR_KPARAM_INFO
	.align		4
.L_49:
        /*0028*/ 	.byte	0x04, 0x17
        /*002a*/ 	.short	(.L_51 - .L_50)
.L_50:
        /*002c*/ 	.word	0x00000000
        /*0030*/ 	.short	0x0001
        /*0032*/ 	.short	0x0008
        /*0034*/ 	.byte	0x00, 0xf0, 0x11, 0x00


	//----- nvinfo : EIATTR_KPARAM_INFO
	.align		4
.L_51:
        /*0038*/ 	.byte	0x04, 0x17
        /*003a*/ 	.short	(.L_53 - .L_52)
.L_52:
        /*003c*/ 	.word	0x00000000
        /*0040*/ 	.short	0x0000
        /*0042*/ 	.short	0x0000
        /*0044*/ 	.byte	0x00, 0xf5, 0x21, 0x00


	//----- nvinfo : EIATTR_SPARSE_MMA_MASK
	.align		4
.L_53:
        /*0048*/ 	.byte	0x03, 0x50
        /*004a*/ 	.short	0x0000


	//----- nvinfo : EIATTR_MAXREG_COUNT
	.align		4
        /*004c*/ 	.byte	0x03, 0x1b
        /*004e*/ 	.short	0x00ff


	//----- nvinfo : EIATTR_NUM_BARRIERS
	.align		4
        /*0050*/ 	.byte	0x02, 0x4c
        /*0052*/ 	.byte	0x01
	.zero		1


	//----- nvinfo : EIATTR_MERCURY_ISA_VERSION
	.align		4
        /*0054*/ 	.byte	0x03, 0x5f
        /*0056*/ 	.short	0x0101


	//----- nvinfo : EIATTR_VRC_CTA_INIT_COUNT
	.align		4
        /*0058*/ 	.byte	0x02, 0x4a
	.zero		1
	.zero		1


	//----- nvinfo : EIATTR_EXIT_INSTR_OFFSETS
	.align		4
        /*005c*/ 	.byte	0x04, 0x1c
        /*005e*/ 	.short	(.L_55 - .L_54)


	//   ....[0]....
.L_54:
        /*0060*/ 	.word	0x00000960


	//----- nvinfo : EIATTR_CRS_STACK_SIZE
	.align		4
.L_55:
        /*0064*/ 	.byte	0x04, 0x1e
        /*0066*/ 	.short	(.L_57 - .L_56)
.L_56:
        /*0068*/ 	.word	0x00000000


	//----- nvinfo : EIATTR_CBANK_PARAM_SIZE
	.align		4
.L_57:
        /*006c*/ 	.byte	0x03, 0x19
        /*006e*/ 	.short	0x0014


	//----- nvinfo : EIATTR_PARAM_CBANK
	.align		4
        /*0070*/ 	.byte	0x04, 0x0a
        /*0072*/ 	.short	(.L_59 - .L_58)
	.align		4
.L_58:
        /*0074*/ 	.word	index@(.nv.constant0._Z10compi_reduPfiii)
        /*0078*/ 	.short	0x0380
        /*007a*/ 	.short	0x0014


	//----- nvinfo : EIATTR_SW_WAR
	.align		4
.L_59:
        /*007c*/ 	.byte	0x04, 0x36
        /*007e*/ 	.short	(.L_61 - .L_60)
.L_60:
        /*0080*/ 	.word	0x00000008
.L_61:


//--------------------- .nv.info._Z16compi_distance3DPfS_PjS0_ --------------------------
	.section	.nv.info._Z16compi_distance3DPfS_PjS0_,"",@"SHT_CUDA_INFO"
	.sectionflags	@""
	.align	4


	//----- nvinfo : EIATTR_CUDA_API_VERSION
	.align		4
        /*0000*/ 	.byte	0x04, 0x37
        /*0002*/ 	.short	(.L_63 - .L_62)
.L_62:
        /*0004*/ 	.word	0x00000082


	//----- nvinfo : EIATTR_KPARAM_INFO
	.align		4
.L_63:
        /*0008*/ 	.byte	0x04, 0x17
        /*000a*/ 	.short	(.L_65 - .L_64)
.L_64:
        /*000c*/ 	.word	0x00000000
        /*0010*/ 	.short	0x0003
        /*0012*/ 	.short	0x0018
        /*0014*/ 	.byte	0x00, 0xf5, 0x21, 0x00


	//----- nvinfo : EIATTR_KPARAM_INFO
	.align		4
.L_65:
        /*0018*/ 	.byte	0x04, 0x17
        /*001a*/ 	.short	(.L_67 - .L_66)
.L_66:
        /*001c*/ 	.word	0x00000000
        /*0020*/ 	.short	0x0002
        /*0022*/ 	.short	0x0010
        /*0024*/ 	.byte	0x00, 0xf5, 0x21, 0x00


	//----- nvinfo : EIATTR_KPARAM_INFO
	.align		4
.L_67:
        /*0028*/ 	.byte	0x04, 0x17
        /*002a*/ 	.short	(.L_69 - .L_68)
.L_68:
        /*002c*/ 	.word	0x00000000
        /*0030*/ 	.short	0x0001
        /*0032*/ 	.short	0x0008
        /*0034*/ 	.byte	0x00, 0xf5, 0x21, 0x00


	//----- nvinfo : EIATTR_KPARAM_INFO
	.align		4
.L_69:
        /*0038*/ 	.byte	0x04, 0x17
        /*003a*/ 	.short	(.L_71 - .L_70)
.L_70:
        /*003c*/ 	.word	0x00000000
        /*0040*/ 	.short	0x0000
        /*0042*/ 	.short	0x0000
        /*0044*/ 	.byte	0x00, 0xf5, 0x21, 0x00


	//----- nvinfo : EIATTR_SPARSE_MMA_MASK
	.align		4
.L_71:
        /*0048*/ 	.byte	0x03, 0x50
        /*004a*/ 	.short	0x0000


	//----- nvinfo : EIATTR_MAXREG_COUNT
	.align		4
        /*004c*/ 	.byte	0x03, 0x1b
        /*004e*/ 	.short	0x00ff


	//----- nvinfo : EIATTR_NUM_BARRIERS
	.align		4
        /*0050*/ 	.byte	0x02, 0x4c
        /*0052*/ 	.byte	0x01
	.zero		1


	//----- nvinfo : EIATTR_MERCURY_ISA_VERSION
	.align		4
        /*0054*/ 	.byte	0x03, 0x5f
        /*0056*/ 	.short	0x0101


	//----- nvinfo : EIATTR_VRC_CTA_INIT_COUNT
	.align		4
        /*0058*/ 	.byte	0x02, 0x4a
	.zero		1
	.zero		1


	//----- nvinfo : EIATTR_EXIT_INSTR_OFFSETS
	.align		4
        /*005c*/ 	.byte	0x04, 0x1c
        /*005e*/ 	.short	(.L_73 - .L_72)


	//   ....[0]....
.L_72:
        /*0060*/ 	.word	0x00000960


	//----- nvinfo : EIATTR_CRS_STACK_SIZE
	.align		4
.L_73:
        /*0064*/ 	.byte	0x04, 0x1e
        /*0066*/ 	.short	(.L_75 - .L_74)
.L_74:
        /*0068*/ 	.word	0x00000000


	//----- nvinfo : EIATTR_CBANK_PARAM_SIZE
	.align		4
.L_75:
        /*006c*/ 	.byte	0x03, 0x19
        /*006e*/ 	.short	0x0020


	//----- nvinfo : EIATTR_PARAM_CBANK
	.align		4
        /*0070*/ 	.byte	0x04, 0x0a
        /*0072*/ 	.short	(.L_77 - .L_76)
	.align		4
.L_76:
        /*0074*/ 	.word	index@(.nv.constant0._Z16compi_distance3DPfS_PjS0_)
        /*0078*/ 	.short	0x0380
        /*007a*/ 	.short	0x0020


	//----- nvinfo : EIATTR_SW_WAR
	.align		4
.L_77:
        /*007c*/ 	.byte	0x04, 0x36
        /*007e*/ 	.short	(.L_79 - .L_78)
.L_78:
        /*0080*/ 	.word	0x00000008
.L_79:


//--------------------- .nv.info._Z16compi_distance2DPfS_PjS0_ --------------------------
	.section	.nv.info._Z16compi_distance2DPfS_PjS0_,"",@"SHT_CUDA_INFO"
	.sectionflags	@""
	.align	4


	//----- nvinfo : EIATTR_CUDA_API_VERSION
	.align		4
        /*0000*/ 	.byte	0x04, 0x37
        /*0002*/ 	.short	(.L_81 - .L_80)
.L_80:
        /*0004*/ 	.word	0x00000082


	//----- nvinfo : EIATTR_KPARAM_INFO
	.align		4
.L_81:
        /*0008*/ 	.byte	0x04, 0x17
        /*000a*/ 	.short	(.L_83 - .L_82)
.L_82:
        /*000c*/ 	.word	0x00000000
        /*0010*/ 	.short	0x0003
        /*0012*/ 	.short	0x0018
        /*0014*/ 	.byte	0x00, 0xf5, 0x21, 0x00


	//----- nvinfo : EIATTR_KPARAM_INFO
	.align		4
.L_83:
        /*0018*/ 	.byte	0x04, 0x17
        /*001a*/ 	.short	(.L_85 - .L_84)
.L_84:
        /*001c*/ 	.word	0x00000000
        /*0020*/ 	.short	0x0002
        /*0022*/ 	.short	0x0010
        /*0024*/ 	.byte	0x00, 0xf5, 0x21, 0x00


	//----- nvinfo : EIATTR_KPARAM_INFO
	.align		4
.L_85:
        /*0028*/ 	.byte	0x04, 0x17
        /*002a*/ 	.short	(.L_87 - .L_86)
.L_86:
        /*002c*/ 	.word	0x00000000
        /*0030*/ 	.short	0x0001
        /*0032*/ 	.short	0x0008
        /*0034*/ 	.byte	0x00, 0xf5, 0x21, 0x00


	//----- nvinfo : EIATTR_KPARAM_INFO
	.align		4
.L_87:
        /*0038*/ 	.byte	0x04, 0x17
        /*003a*/ 	.short	(.L_89 - .L_88)
.L_88:
        /*003c*/ 	.word	0x00000000
        /*0040*/ 	.short	0x0000
        /*0042*/ 	.short	0x0000
        /*0044*/ 	.byte	0x00, 0xf5, 0x21, 0x00


	//----- nvinfo : EIATTR_SPARSE_MMA_MASK
	.align		4
.L_89:
        /*0048*/ 	.byte	0x03, 0x50
        /*004a*/ 	.short	0x0000


	//----- nvinfo : EIATTR_MAXREG_COUNT
	.align		4
        /*004c*/ 	.byte	0x03, 0x1b
        /*004e*/ 	.short	0x00ff


	//----- nvinfo : EIATTR_NUM_BARRIERS
	.align		4
        /*0050*/ 	.byte	0x02, 0x4c
        /*0052*/ 	.byte	0x01
	.zero		1


	//----- nvinfo : EIATTR_MERCURY_ISA_VERSION
	.align		4
        /*0054*/ 	.byte	0x03, 0x5f
        /*0056*/ 	.short	0x0101


	//----- nvinfo : EIATTR_VRC_CTA_INIT_COUNT
	.align		4
        /*0058*/ 	.byte	0x02, 0x4a
	.zero		1
	.zero		1


	//----- nvinfo : EIATTR_EXIT_INSTR_OFFSETS
	.align		4
        /*005c*/ 	.byte	0x04, 0x1c
        /*005e*/ 	.short	(.L_91 - .L_90)


	//   ....[0]....
.L_90:
        /*0060*/ 	.word	0x00000820


	//----- nvinfo : EIATTR_CRS_STACK_SIZE
	.align		4
.L_91:
        /*0064*/ 	.byte	0x04, 0x1e
        /*0066*/ 	.short	(.L_93 - .L_92)
.L_92:
        /*0068*/ 	.word	0x00000000


	//----- nvinfo : EIATTR_CBANK_PARAM_SIZE
	.align		4
.L_93:
        /*006c*/ 	.byte	0x03, 0x19
        /*006e*/ 	.short	0x0020


	//----- nvinfo : EIATTR_PARAM_CBANK
	.align		4
        /*0070*/ 	.byte	0x04, 0x0a
        /*0072*/ 	.short	(.L_95 - .L_94)
	.align		4
.L_94:
        /*0074*/ 	.word	index@(.nv.constant0._Z16compi_distance2DPfS_PjS0_)
        /*0078*/ 	.short	0x0380
        /*007a*/ 	.short	0x0020


	//----- nvinfo : EIATTR_SW_WAR
	.align		4
.L_95:
        /*007c*/ 	.byte	0x04, 0x36
        /*007e*/ 	.short	(.L_97 - .L_96)
.L_96:
        /*0080*/ 	.word	0x00000008
.L_97:


//--------------------- .nv.info._Z10init_distYPj --------------------------
	.section	.nv.info._Z10init_distYPj,"",@"SHT_CUDA_INFO"
	.sectionflags	@""
	.align	4


	//----- nvinfo : EIATTR_CUDA_API_VERSION
	.align		4
        /*0000*/ 	.byte	0x04, 0x37
        /*0002*/ 	.short	(.L_99 - .L_98)
.L_98:
        /*0004*/ 	.word	0x00000082


	//----- nvinfo : EIATTR_KPARAM_INFO
	.align		4
.L_99:
        /*0008*/ 	.byte	0x04, 0x17
        /*000a*/ 	.short	(.L_101 - .L_100)
.L_100:
        /*000c*/ 	.word	0x00000000
        /*0010*/ 	.short	0x0000
        /*0012*/ 	.short	0x0000
        /*0014*/ 	.byte	0x00, 0xf5, 0x21, 0x00


	//----- nvinfo : EIATTR_SPARSE_MMA_MASK
	.align		4
.L_101:
        /*0018*/ 	.byte	0x03, 0x50
        /*001a*/ 	.short	0x0000


	//----- nvinfo : EIATTR_MAXREG_COUNT
	.align		4
        /*001c*/ 	.byte	0x03, 0x1b
        /*001e*/ 	.short	0x00ff


	//----- nvinfo : EIATTR_MERCURY_ISA_VERSION
	.align		4
        /*0020*/ 	.byte	0x03, 0x5f
        /*0022*/ 	.short	0x0101


	//----- nvinfo : EIATTR_VRC_CTA_INIT_COUNT
	.align		4
        /*0024*/ 	.byte	0x02, 0x4a
	.zero		1
	.zero		1


	//----- nvinfo : EIATTR_EXIT_INSTR_OFFSETS
	.align		4
        /*0028*/ 	.byte	0x04, 0x1c
        /*002a*/ 	.short	(.L_103 - .L_102)


	//   ....[0]....
.L_102:
        /*002c*/ 	.word	0x00000070


	//   ....[1]....
        /*0030*/ 	.word	0x000000d0


	//----- nvinfo : EIATTR_CBANK_PARAM_SIZE
	.align		4
.L_103:
        /*0034*/ 	.byte	0x03, 0x19
        /*0036*/ 	.short	0x0008


	//----- nvinfo : EIATTR_PARAM_CBANK
	.align		4
        /*0038*/ 	.byte	0x04, 0x0a
        /*003a*/ 	.short	(.L_105 - .L_104)
	.align		4
.L_104:
        /*003c*/ 	.word	index@(.nv.constant0._Z10init_distYPj)
        /*0040*/ 	.short	0x0380
        /*0042*/ 	.short	0x0008


	//----- nvinfo : EIATTR_SW_WAR
	.align		4
.L_105:
        /*0044*/ 	.byte	0x04, 0x36
        /*0046*/ 	.short	(.L_107 - .L_106)
.L_106:
        /*0048*/ 	.word	0x00000008
.L_107:


//--------------------- .nv.info._Z12convert_backPjPf --------------------------
	.section	.nv.info._Z12convert_backPjPf,"",@"SHT_CUDA_INFO"
	.sectionflags	@""
	.align	4


	//----- nvinfo : EIATTR_CUDA_API_VERSION
	.align		4
        /*0000*/ 	.byte	0x04, 0x37
        /*0002*/ 	.short	(.L_109 - .L_108)
.L_108:
        /*0004*/ 	.word	0x00000082


	//----- nvinfo : EIATTR_KPARAM_INFO
	.align		4
.L_109:
        /*0008*/ 	.byte	0x04, 0x17
        /*000a*/ 	.short	(.L_111 - .L_110)
.L_110:
        /*000c*/ 	.word	0x00000000
        /*0010*/ 	.short	0x0001
        /*0012*/ 	.short	0x0008
        /*0014*/ 	.byte	0x00, 0xf5, 0x21, 0x00


	//----- nvinfo : EIATTR_KPARAM_INFO
	.align		4
.L_111:
        /*0018*/ 	.byte	0x04, 0x17
        /*001a*/ 	.short	(.L_113 - .L_112)
.L_112:
        /*001c*/ 	.word	0x00000000
        /*0020*/ 	.short	0x0000
        /*0022*/ 	.short	0x0000
        /*0024*/ 	.byte	0x00, 0xf5, 0x21, 0x00


	//----- nvinfo : EIATTR_SPARSE_MMA_MASK
	.align		4
.L_113:
        /*0028*/ 	.byte	0x03, 0x50
        /*002a*/ 	.short	0x0000


	//----- nvinfo : EIATTR_MAXREG_COUNT
	.align		4
        /*002c*/ 	.byte	0x03, 0x1b
        /*002e*/ 	.short	0x00ff


	//----- nvinfo : EIATTR_MERCURY_ISA_VERSION
	.align		4
        /*0030*/ 	.byte	0x03, 0x5f
        /*0032*/ 	.short	0x0101


	//----- nvinfo : EIATTR_VRC_CTA_INIT_COUNT
	.align		4
        /*0034*/ 	.byte	0x02, 0x4a
	.zero		1
	.zero		1


	//----- nvinfo : EIATTR_EXIT_INSTR_OFFSETS
	.align		4
        /*0038*/ 	.byte	0x04, 0x1c
        /*003a*/ 	.short	(.L_115 - .L_114)


	//   ....[0]....
.L_114:
        /*003c*/ 	.word	0x00000070


	//   ....[1]....
        /*0040*/ 	.word	0x000001d0


	//----- nvinfo : EIATTR_CRS_STACK_SIZE
	.align		4
.L_115:
        /*0044*/ 	.byte	0x04, 0x1e
        /*0046*/ 	.short	(.L_117 - .L_116)
.L_116:
        /*0048*/ 	.word	0x00000000


	//----- nvinfo : EIATTR_CBANK_PARAM_SIZE
	.align		4
.L_117:
        /*004c*/ 	.byte	0x03, 0x19
        /*004e*/ 	.short	0x0010


	//----- nvinfo : EIATTR_PARAM_CBANK
	.align		4
        /*0050*/ 	.byte	0x04, 0x0a
        /*0052*/ 	.short	(.L_119 - .L_118)
	.align		4
.L_118:
        /*0054*/ 	.word	index@(.nv.constant0._Z12convert_backPjPf)
        /*0058*/ 	.short	0x0380
        /*005a*/ 	.short	0x0010


	//----- nvinfo : EIATTR_SW_WAR
	.align		4
.L_119:
        /*005c*/ 	.byte	0x04, 0x36
        /*005e*/ 	.short	(.L_121 - .L_120)
.L_120:
        /*0060*/ 	.word	0x00000008
.L_121:


//--------------------- .nv.info._Z10init_distXPj --------------------------
	.section	.nv.info._Z10init_distXPj,"",@"SHT_CUDA_INFO"
	.sectionflags	@""
	.align	4


	//----- nvinfo : EIATTR_CUDA_API_VERSION
	.align		4
        /*0000*/ 	.byte	0x04, 0x37
        /*0002*/ 	.short	(.L_123 - .L_122)
.L_122:
        /*0004*/ 	.word	0x00000082


	//----- nvinfo : EIATTR_KPARAM_INFO
	.align		4
.L_123:
        /*0008*/ 	.byte	0x04, 0x17
        /*000a*/ 	.short	(.L_125 - .L_124)
.L_124:
        /*000c*/ 	.word	0x00000000
        /*0010*/ 	.short	0x0000
        /*0012*/ 	.short	0x0000
        /*0014*/ 	.byte	0x00, 0xf5, 0x21, 0x00


	//----- nvinfo : EIATTR_SPARSE_MMA_MASK
	.align		4
.L_125:
        /*0018*/ 	.byte	0x03, 0x50
        /*001a*/ 	.short	0x0000


	//----- nvinfo : EIATTR_MAXREG_COUNT
	.align		4
        /*001c*/ 	.byte	0x03, 0x1b
        /*001e*/ 	.short	0x00ff


	//----- nvinfo : EIATTR_MERCURY_ISA_VERSION
	.align		4
        /*0020*/ 	.byte	0x03, 0x5f
        /*0022*/ 	.short	0x0101


	//----- nvinfo : EIATTR_VRC_CTA_INIT_COUNT
	.align		4
        /*0024*/ 	.byte	0x02, 0x4a
	.zero		1
	.zero		1


	//----- nvinfo : EIATTR_EXIT_INSTR_OFFSETS
	.align		4
        /*0028*/ 	.byte	0x04, 0x1c
        /*002a*/ 	.short	(.L_127 - .L_126)


	//   ....[0]....
.L_126:
        /*002c*/ 	.word	0x00000070


	//   ....[1]....
        /*0030*/ 	.word	0x000000d0


	//----- nvinfo : EIATTR_CBANK_PARAM_SIZE
	.align		4
.L_127:
        /*0034*/ 	.byte	0x03, 0x19
        /*0036*/ 	.short	0x0008


	//----- nvinfo : EIATTR_PARAM_CBANK
	.align		4
        /*0038*/ 	.byte	0x04, 0x0a
        /*003a*/ 	.short	(.L_129 - .L_128)
	.align		4
.L_128:
        /*003c*/ 	.word	index@(.nv.constant0._Z10init_distXPj)
        /*0040*/ 	.short	0x0380
        /*0042*/ 	.short	0x0008


	//----- nvinfo : EIATTR_SW_WAR
	.align		4
.L_129:
        /*0044*/ 	.byte	0x04, 0x36
        /*0046*/ 	.short	(.L_131 - .L_130)
.L_130:
        /*0048*/ 	.word	0x00000008
.L_131:


//--------------------- .nv.callgraph             --------------------------
	.section	.nv.callgraph,"",@"SHT_CUDA_CALLGRAPH"
	.align	4
	.sectionentsize	8
	.align		4
        /*0000*/ 	.word	0x00000000
	.align		4
        /*0004*/ 	.word	0xffffffff
	.align		4
        /*0008*/ 	.word	0x00000000
	.align		4
        /*000c*/ 	.word	0xfffffffe
	.align		4
        /*0010*/ 	.word	0x00000000
	.align		4
        /*0014*/ 	.word	0xfffffffd
	.align		4
        /*0018*/ 	.word	0x00000000
	.align		4
        /*001c*/ 	.word	0xfffffffc


//--------------------- .nv.constant3             --------------------------
	.section	.nv.constant3,"a",@progbits
	.align	8
.nv.constant3:
	.type		d_Data_Coef,@object
	.size		d_Data_Coef,(.L_0 - d_Data_Coef)
d_Data_Coef:
	.zero		12
.L_0:
	.zero		4
	.type		d_Tran_Coef,@object
	.size		d_Tran_Coef,(.L_1 - d_Tran_Coef)
d_Tran_Coef:
	.zero		96
.L_1:


//--------------------- .text._Z10compi_reduPfiii --------------------------
	.section	.text._Z10compi_reduPfiii,"ax",@progbits
	.align	128
        .global         _Z10compi_reduPfiii
        .type           _Z10compi_reduPfiii,@function
        .size           _Z10compi_reduPfiii,(.L_x_76 - _Z10compi_reduPfiii)
        .other          _Z10compi_reduPfiii,@"STO_CUDA_ENTRY STV_DEFAULT"
_Z10compi_reduPfiii:
.text._Z10compi_reduPfiii:
[----:B------:R-:W-:Y:S01]  /*0000*/  LDC R1, c[0x0][0x37c] ;  /* 0x0000df00ff017b82 */ /* 0x000fe20000000800 */
[----:B------:R-:W0:Y:S01]  /*0010*/  S2R R0, SR_TID.X ;  /* 0x0000000000007919 */ /* 0x000e220000002100 */
[----:B------:R-:W1:Y:S06]  /*0020*/  LDCU UR8, c[0x0][0x38c] ;  /* 0x00007180ff0877ac */ /* 0x000e6c0008000800 */
[----:B------:R-:W0:Y:S01]  /*0030*/  S2UR UR6, SR_CTAID.X ;  /* 0x00000000000679c3 */ /* 0x000e220000002500 */
[----:B------:R-:W-:Y:S07]  /*0040*/  BSSY.RECONVERGENT B0, `(.L_x_0) ;  /* 0x0000090000007945 */ /* 0x000fee0003800200 */
[----:B------:R-:W0:Y:S01]  /*0050*/  LDC R3, c[0x0][0x360] ;  /* 0x0000d800ff037b82 */ /* 0x000e220000000800 */
[----:B-1----:R-:W-:-:S04]  /*0060*/  UIADD3 UR5, UPT, UPT, UR8, 0x1, URZ ;  /* 0x0000000108057890 */ /* 0x002fc8000fffe0ff */
[----:B------:R-:W-:-:S04]  /*0070*/  ULEA.HI UR4, UR5, UR5, URZ, 0x1 ;  /* 0x0000000505047291 */ /* 0x000fc8000f8f08ff */
[----:B------:R-:W-:Y:S01]  /*0080*/  USHF.R.S32.HI UR4, URZ, 0x1, UR4 ;  /* 0x00000001ff047899 */ /* 0x000fe20008011404 */
[----:B0-----:R-:W-:-:S05]  /*0090*/  IMAD R3, R3, UR6, R0 ;  /* 0x0000000603037c24 */ /* 0x001fca000f8e0200 */
[----:B------:R-:W-:-:S13]  /*00a0*/  ISETP.GE.AND P0, PT, R3, UR4, PT ;  /* 0x0000000403007c0c */ /* 0x000fda000bf06270 */
[----:B------:R-:W-:Y:S05]  /*00b0*/  @P0 BRA `(.L_x_1) ;  /* 0x0000000800200947 */ /* 0x000fea0003800000 */
[----:B------:R-:W-:-:S04]  /*00c0*/  ULOP3.LUT UR4, UR8, 0x1, URZ, 0xc0, !UPT ;  /* 0x0000000108047892 */ /* 0x000fc8000f8ec0ff */
[----:B------:R-:W-:-:S09]  /*00d0*/  UISETP.NE.U32.AND UP0, UPT, UR4, 0x1, UPT ;  /* 0x000000010400788c */ /* 0x000fd2000bf05070 */
[----:B------:R-:W-:Y:S05]  /*00e0*/  BRA.U UP0, `(.L_x_2) ;  /* 0x00000001001c7547 */ /* 0x000fea000b800000 */
[----:B------:R-:W0:Y:S01]  /*00f0*/  LDCU UR6, c[0x0][0x388] ;  /* 0x00007100ff0677ac */ /* 0x000e220008000800 */
[----:B------:R-:W-:-:S06]  /*0100*/  ULEA.HI.SX32 UR4, UR5, 0xffffffff, 0x1f ;  /* 0xffffffff05047891 */ /* 0x000fcc000f8ffaff */
[----:B------:R-:W-:Y:S01]  /*0110*/  ISETP.NE.AND P1, PT, R3, UR4, PT ;  /* 0x0000000403007c0c */ /* 0x000fe2000bf25270 */
[----:B0-----:R-:W-:-:S05]  /*0120*/  IMAD.U32 R8, RZ, RZ, UR6 ;  /* 0x00000006ff087e24 */ /* 0x001fca000f8e00ff */
[----:B------:R-:W-:-:S13]  /*0130*/  ISETP.GT.AND P0, PT, R8, RZ, PT ;  /* 0x000000ff0800720c */ /* 0x000fda0003f04270 */
[----:B------:R-:W-:Y:S05]  /*0140*/  @P0 BRA P1, `(.L_x_3) ;  /* 0x0000000000140947 */ /* 0x000fea0000800000 */
[----:B------:R-:W-:Y:S05]  /*0150*/  BRA `(.L_x_1) ;  /* 0x0000000400f87947 */ /* 0x000fea0003800000 */
.L_x_2:
[----:B------:R-:W0:Y:S02]  /*0160*/  LDCU UR4, c[0x0][0x388] ;  /* 0x00007100ff0477ac */ /* 0x000e240008000800 */
[----:B0-----:R-:W-:-:S05]  /*0170*/  IMAD.U32 R8, RZ, RZ, UR4 ;  /* 0x00000004ff087e24 */ /* 0x001fca000f8e00ff */
[----:B------:R-:W-:-:S13]  /*0180*/  ISETP.GE.AND P0, PT, R8, 0x1, PT ;  /* 0x000000010800780c */ /* 0x000fda0003f06270 */
[----:B------:R-:W-:Y:S05]  /*0190*/  @!P0 BRA `(.L_x_1) ;  /* 0x0000000400e88947 */ /* 0x000fea0003800000 */
.L_x_3:
[----:B------:R-:W0:Y:S01]  /*01a0*/  LDC R0, c[0x0][0x390] ;  /* 0x0000e400ff007b82 */ /* 0x000e220000000800 */
[C---:B------:R-:W-:Y:S01]  /*01b0*/  ISETP.GE.U32.AND P1, PT, R8.reuse, 0x10, PT ;  /* 0x000000100800780c */ /* 0x040fe20003f26070 */
[----:B------:R-:W1:Y:S01]  /*01c0*/  LDCU.64 UR6, c[0x0][0x358] ;  /* 0x00006b00ff0677ac */ /* 0x000e620008000a00 */
[----:B------:R-:W-:Y:S01]  /*01d0*/  LOP3.LUT R12, R8, 0xf, RZ, 0xc0, !PT ;  /* 0x0000000f080c7812 */ /* 0x000fe200078ec0ff */
[----:B------:R-:W-:-:S03]  /*01e0*/  IMAD.MOV.U32 R7, RZ, RZ, RZ ;  /* 0x000000ffff077224 */ /* 0x000fc600078e00ff */
[----:B------:R-:W-:Y:S01]  /*01f0*/  ISETP.NE.AND P0, PT, R12, RZ, PT ;  /* 0x000000ff0c00720c */ /* 0x000fe20003f05270 */
[----:B0-----:R-:W-:-:S04]  /*0200*/  IMAD R6, R3, R0, RZ ;  /* 0x0000000003067224 */ /* 0x001fc800078e02ff */
[----:B------:R-:W-:-:S05]  /*0210*/  IMAD.SHL.U32 R6, R6, 0x2, RZ ;  /* 0x0000000206067824 */ /* 0x000fca00078e00ff */
[----:B------:R-:W-:Y:S01]  /*0220*/  SHF.R.S32.HI R9, RZ, 0x1f, R6 ;  /* 0x0000001fff097819 */ /* 0x000fe20000011406 */
[----:B-1----:R-:W-:Y:S06]  /*0230*/  @!P1 BRA `(.L_x_4) ;  /* 0x0000000000bc9947 */ /* 0x002fec0003800000 */
[----:B------:R-:W0:Y:S01]  /*0240*/  LDCU.64 UR10, c[0x0][0x380] ;  /* 0x00007000ff0a77ac */ /* 0x000e220008000a00 */
[----:B------:R-:W-:-:S05]  /*0250*/  LOP3.LUT R7, R8, 0x7ffffff0, RZ, 0xc0, !PT ;  /* 0x7ffffff008077812 */ /* 0x000fca00078ec0ff */
[----:B------:R-:W-:Y:S01]  /*0260*/  IMAD.MOV R10, RZ, RZ, -R7 ;  /* 0x000000ffff0a7224 */ /* 0x000fe200078e0a07 */
[----:B0-----:R-:W-:-:S04]  /*0270*/  LEA R14, P1, R6, UR10, 0x2 ;  /* 0x0000000a060e7c11 */ /* 0x001fc8000f8210ff */
[----:B------:R-:W-:Y:S02]  /*0280*/  IADD3 R14, P2, PT, R14, 0x20, RZ ;  /* 0x000000200e0e7810 */ /* 0x000fe40007f5e0ff */
[----:B------:R-:W-:-:S05]  /*0290*/  LEA.HI.X R19, R6, UR11, R9, 0x2, P1 ;  /* 0x0000000b06137c11 */ /* 0x000fca00088f1409 */
[----:B------:R-:W-:-:S07]  /*02a0*/  IMAD.X R19, RZ, RZ, R19, P2 ;  /* 0x000000ffff137224 */ /* 0x000fce00010e0613 */
.L_x_5:
[----:B0-----:R-:W-:Y:S02]  /*02b0*/  IMAD.MOV.U32 R2, RZ, RZ, R14 ;  /* 0x000000ffff027224 */ /* 0x001fe400078e000e */
[----:B------:R-:W-:Y:S02]  /*02c0*/  IMAD.MOV.U32 R3, RZ, RZ, R19 ;  /* 0x000000ffff037224 */ /* 0x000fe400078e0013 */
[----:B------:R-:W-:-:S05]  /*02d0*/  IMAD.WIDE R4, R0, 0x4, R2 ;  /* 0x0000000400047825 */ /* 0x000fca00078e0202 */
[----:B------:R-:W2:Y:S04]  /*02e0*/  LDG.E R11, desc[UR6][R4.64+-0x20] ;  /* 0xffffe006040b7981 */ /* 0x000ea8000c1e1900 */
[----:B--2---:R0:W-:Y:S04]  /*02f0*/  REDG.E.ADD.F32.FTZ.RN.STRONG.GPU desc[UR6][R2.64+-0x20], R11 ;  /* 0xffffe00b020079a6 */ /* 0x0041e8000c12f306 */
[----:B------:R-:W2:Y:S04]  /*0300*/  LDG.E R13, desc[UR6][R4.64+-0x1c] ;  /* 0xffffe406040d7981 */ /* 0x000ea8000c1e1900 */
[----:B--2---:R1:W-:Y:S04]  /*0310*/  REDG.E.ADD.F32.FTZ.RN.STRONG.GPU desc[UR6][R2.64+-0x1c], R13 ;  /* 0xffffe40d020079a6 */ /* 0x0043e8000c12f306 */
[----:B------:R-:W2:Y:S04]  /*0320*/  LDG.E R15, desc[UR6][R4.64+-0x18] ;  /* 0xffffe806040f7981 */ /* 0x000ea8000c1e1900 */
[----:B--2---:R2:W-:Y:S04]  /*0330*/  REDG.E.ADD.F32.FTZ.RN.STRONG.GPU desc[UR6][R2.64+-0x18], R15 ;  /* 0xffffe80f020079a6 */ /* 0x0045e8000c12f306 */
[----:B------:R-:W3:Y:S04]  /*0340*/  LDG.E R17, desc[UR6][R4.64+-0x14] ;  /* 0xffffec0604117981 */ /* 0x000ee8000c1e1900 */
[----:B---3--:R3:W-:Y:S04]  /*0350*/  REDG.E.ADD.F32.FTZ.RN.STRONG.GPU desc[UR6][R2.64+-0x14], R17 ;  /* 0xffffec11020079a6 */ /* 0x0087e8000c12f306 */
[----:B------:R-:W4:Y:S04]  /*0360*/  LDG.E R19, desc[UR6][R4.64+-0x10] ;  /* 0xfffff00604137981 */ /* 0x000f28000c1e1900 */
[----:B----4-:R4:W-:Y:S04]  /*0370*/  REDG.E.ADD.F32.FTZ.RN.STRONG.GPU desc[UR6][R2.64+-0x10], R19 ;  /* 0xfffff013020079a6 */ /* 0x0109e8000c12f306 */
[----:B------:R-:W5:Y:S04]  /*0380*/  LDG.E R21, desc[UR6][R4.64+-0xc] ;  /* 0xfffff40604157981 */ /* 0x000f68000c1e1900 */
[----:B-----5:R5:W-:Y:S04]  /*0390*/  REDG.E.ADD.F32.FTZ.RN.STRONG.GPU desc[UR6][R2.64+-0xc], R21 ;  /* 0xfffff415020079a6 */ /* 0x020be8000c12f306 */
[----:B0-----:R-:W2:Y:S04]  /*03a0*/  LDG.E R11, desc[UR6][R4.64+-0x8] ;  /* 0xfffff806040b7981 */ /* 0x001ea8000c1e1900 */
[----:B--2---:R0:W-:Y:S04]  /*03b0*/  REDG.E.ADD.F32.FTZ.RN.STRONG.GPU desc[UR6][R2.64+-0x8], R11 ;  /* 0xfffff80b020079a6 */ /* 0x0041e8000c12f306 */
[----:B-1----:R-:W2:Y:S04]  /*03c0*/  LDG.E R13, desc[UR6][R4.64+-0x4] ;  /* 0xfffffc06040d7981 */ /* 0x002ea8000c1e1900 */
[----:B--2---:R1:W-:Y:S04]  /*03d0*/  REDG.E.ADD.F32.FTZ.RN.STRONG.GPU desc[UR6][R2.64+-0x4], R13 ;  /* 0xfffffc0d020079a6 */ /* 0x0043e8000c12f306 */
[----:B------:R-:W2:Y:S04]  /*03e0*/  LDG.E R15, desc[UR6][R4.64] ;  /* 0x00000006040f7981 */ /* 0x000ea8000c1e1900 */
[----:B--2---:R2:W-:Y:S04]  /*03f0*/  REDG.E.ADD.F32.FTZ.RN.STRONG.GPU desc[UR6][R2.64], R15 ;  /* 0x0000000f020079a6 */ /* 0x0045e8000c12f306 */
[----:B---3--:R-:W3:Y:S04]  /*0400*/  LDG.E R17, desc[UR6][R4.64+0x4] ;  /* 0x0000040604117981 */ /* 0x008ee8000c1e1900 */
[----:B---3--:R3:W-:Y:S04]  /*0410*/  REDG.E.ADD.F32.FTZ.RN.STRONG.GPU desc[UR6][R2.64+0x4], R17 ;  /* 0x00000411020079a6 */ /* 0x0087e8000c12f306 */
[----:B----4-:R-:W4:Y:S04]  /*0420*/  LDG.E R19, desc[UR6][R4.64+0x8] ;  /* 0x0000080604137981 */ /* 0x010f28000c1e1900 */
[----:B----4-:R4:W-:Y:S04]  /*0430*/  REDG.E.ADD.F32.FTZ.RN.STRONG.GPU desc[UR6][R2.64+0x8], R19 ;  /* 0x00000813020079a6 */ /* 0x0109e8000c12f306 */
[----:B-----5:R-:W5:Y:S04]  /*0440*/  LDG.E R21, desc[UR6][R4.64+0xc] ;  /* 0x00000c0604157981 */ /* 0x020f68000c1e1900 */
[----:B-----5:R1:W-:Y:S04]  /*0450*/  REDG.E.ADD.F32.FTZ.RN.STRONG.GPU desc[UR6][R2.64+0xc], R21 ;  /* 0x00000c15020079a6 */ /* 0x0203e8000c12f306 */
[----:B0-----:R-:W5:Y:S04]  /*0460*/  LDG.E R11, desc[UR6][R4.64+0x10] ;  /* 0x00001006040b7981 */ /* 0x001f68000c1e1900 */
[----:B-----5:R0:W-:Y:S04]  /*0470*/  REDG.E.ADD.F32.FTZ.RN.STRONG.GPU desc[UR6][R2.64+0x10], R11 ;  /* 0x0000100b020079a6 */ /* 0x0201e8000c12f306 */
[----:B-1----:R-:W5:Y:S04]  /*0480*/  LDG.E R13, desc[UR6][R4.64+0x14] ;  /* 0x00001406040d7981 */ /* 0x002f68000c1e1900 */
[----:B-----5:R0:W-:Y:S04]  /*0490*/  REDG.E.ADD.F32.FTZ.RN.STRONG.GPU desc[UR6][R2.64+0x14], R13 ;  /* 0x0000140d020079a6 */ /* 0x0201e8000c12f306 */
[----:B--2---:R-:W2:Y:S01]  /*04a0*/  LDG.E R15, desc[UR6][R4.64+0x18] ;  /* 0x00001806040f7981 */ /* 0x004ea2000c1e1900 */
[----:B------:R-:W-:-:S05]  /*04b0*/  VIADD R10, R10, 0x10 ;  /* 0x000000100a0a7836 */ /* 0x000fca0000000000 */
[----:B------:R-:W-:Y:S01]  /*04c0*/  ISETP.NE.AND P1, PT, R10, RZ, PT ;  /* 0x000000ff0a00720c */ /* 0x000fe20003f25270 */
[----:B--2---:R0:W-:Y:S04]  /*04d0*/  REDG.E.ADD.F32.FTZ.RN.STRONG.GPU desc[UR6][R2.64+0x18], R15 ;  /* 0x0000180f020079a6 */ /* 0x0041e8000c12f306 */
[----:B---3--:R-:W2:Y:S01]  /*04e0*/  LDG.E R17, desc[UR6][R4.64+0x1c] ;  /* 0x00001c0604117981 */ /* 0x008ea2000c1e1900 */
[----:B------:R-:W-:-:S05]  /*04f0*/  IADD3 R14, P2, PT, R2, 0x40, RZ ;  /* 0x00000040020e7810 */ /* 0x000fca0007f5e0ff */
[----:B----4-:R-:W-:Y:S01]  /*0500*/  IMAD.X R19, RZ, RZ, R3, P2 ;  /* 0x000000ffff137224 */ /* 0x010fe200010e0603 */
[----:B--2---:R0:W-:Y:S01]  /*0510*/  REDG.E.ADD.F32.FTZ.RN.STRONG.GPU desc[UR6][R2.64+0x1c], R17 ;  /* 0x00001c11020079a6 */ /* 0x0041e2000c12f306 */
[----:B------:R-:W-:Y:S06]  /*0520*/  @P1 BRA `(.L_x_5) ;  /* 0xfffffffc00601947 */ /* 0x000fec000383ffff */
.L_x_4:
[----:B------:R-:W-:Y:S05]  /*0530*/  @!P0 BRA `(.L_x_1) ;  /* 0x0000000400008947 */ /* 0x000fea0003800000 */
[----:B------:R-:W-:Y:S02]  /*0540*/  ISETP.GE.U32.AND P1, PT, R12, 0x8, PT ;  /* 0x000000080c00780c */ /* 0x000fe40003f26070 */
[----:B------:R-:W-:-:S04]  /*0550*/  LOP3.LUT R10, R8, 0x7, RZ, 0xc0, !PT ;  /* 0x00000007080a7812 */ /* 0x000fc800078ec0ff */
[----:B------:R-:W-:-:S07]  /*0560*/  ISETP.NE.AND P0, PT, R10, RZ, PT ;  /* 0x000000ff0a00720c */ /* 0x000fce0003f05270 */
[----:B------:R-:W-:Y:S06]  /*0570*/  @!P1 BRA `(.L_x_6) ;  /* 0x00000000005c9947 */ /* 0x000fec0003800000 */
[----:B------:R-:W1:Y:S01]  /*0580*/  LDCU.64 UR10, c[0x0][0x380] ;  /* 0x00007000ff0a77ac */ /* 0x000e620008000a00 */
[----:B0-----:R-:W-:-:S05]  /*0590*/  IADD3 R3, P1, PT, R6, R7, RZ ;  /* 0x0000000706037210 */ /* 0x001fca0007f3e0ff */
[----:B------:R-:W-:Y:S01]  /*05a0*/  IMAD.X R4, RZ, RZ, R9, P1 ;  /* 0x000000ffff047224 */ /* 0x000fe200008e0609 */
[----:B-1----:R-:W-:-:S04]  /*05b0*/  LEA R2, P1, R3, UR10, 0x2 ;  /* 0x0000000a03027c11 */ /* 0x002fc8000f8210ff */
[----:B------:R-:W-:-:S03]  /*05c0*/  LEA.HI.X R3, R3, UR11, R4, 0x2, P1 ;  /* 0x0000000b03037c11 */ /* 0x000fc600088f1404 */
        /* <DEDUP_REMOVED lines=9> */
[----:B------:R-:W3:Y:S04]  /*0660*/  LDG.E R19, desc[UR6][R4.64+0x10] ;  /* 0x0000100604137981 */ /* 0x000ee8000c1e1900 */
[----:B---3--:R2:W-:Y:S04]  /*0670*/  REDG.E.ADD.F32.FTZ.RN.STRONG.GPU desc[UR6][R2.64+0x10], R19 ;  /* 0x00001013020079a6 */ /* 0x0085e8000c12f306 */
[----:B------:R-:W3:Y:S04]  /*0680*/  LDG.E R21, desc[UR6][R4.64+0x14] ;  /* 0x0000140604157981 */ /* 0x000ee8000c1e1900 */
[----:B---3--:R2:W-:Y:S04]  /*0690*/  REDG.E.ADD.F32.FTZ.RN.STRONG.GPU desc[UR6][R2.64+0x14], R21 ;  /* 0x00001415020079a6 */ /* 0x0085e8000c12f306 */
[----:B0-----:R-:W3:Y:S04]  /*06a0*/  LDG.E R11, desc[UR6][R4.64+0x18] ;  /* 0x00001806040b7981 */ /* 0x001ee8000c1e1900 */
[----:B---3--:R2:W-:Y:S04]  /*06b0*/  REDG.E.ADD.F32.FTZ.RN.STRONG.GPU desc[UR6][R2.64+0x18], R11 ;  /* 0x0000180b020079a6 */ /* 0x0085e8000c12f306 */
[----:B-1----:R-:W3:Y:S01]  /*06c0*/  LDG.E R13, desc[UR6][R4.64+0x1c] ;  /* 0x00001c06040d7981 */ /* 0x002ee2000c1e1900 */
[----:B------:R-:W-:-:S03]  /*06d0*/  VIADD R7, R7, 0x8 ;  /* 0x0000000807077836 */ /* 0x000fc60000000000 */
[----:B---3--:R2:W-:Y:S04]  /*06e0*/  REDG.E.ADD.F32.FTZ.RN.STRONG.GPU desc[UR6][R2.64+0x1c], R13 ;  /* 0x00001c0d020079a6 */ /* 0x0085e8000c12f306 */
.L_x_6:
[----:B------:R-:W-:Y:S05]  /*06f0*/  @!P0 BRA `(.L_x_1) ;  /* 0x0000000000908947 */ /* 0x000fea0003800000 */
[----:B------:R-:W-:Y:S02]  /*0700*/  ISETP.GE.U32.AND P1, PT, R10, 0x4, PT ;  /* 0x000000040a00780c */ /* 0x000fe40003f26070 */
[----:B------:R-:W-:-:S04]  /*0710*/  LOP3.LUT R8, R8, 0x3, RZ, 0xc0, !PT ;  /* 0x0000000308087812 */ /* 0x000fc800078ec0ff */
[----:B------:R-:W-:-:S07]  /*0720*/  ISETP.NE.AND P0, PT, R8, RZ, PT ;  /* 0x000000ff0800720c */ /* 0x000fce0003f05270 */
[----:B------:R-:W-:Y:S06]  /*0730*/  @!P1 BRA `(.L_x_7) ;  /* 0x00000000003c9947 */ /* 0x000fec0003800000 */
[----:B------:R-:W1:Y:S01]  /*0740*/  LDCU.64 UR10, c[0x0][0x380] ;  /* 0x00007000ff0a77ac */ /* 0x000e620008000a00 */
[----:B0-2---:R-:W-:-:S05]  /*0750*/  IADD3 R3, P1, PT, R6, R7, RZ ;  /* 0x0000000706037210 */ /* 0x005fca0007f3e0ff */
        /* <DEDUP_REMOVED lines=10> */
[----:B------:R-:W2:Y:S01]  /*0800*/  LDG.E R17, desc[UR6][R4.64+0xc] ;  /* 0x00000c0604117981 */ /* 0x000ea2000c1e1900 */
[----:B------:R-:W-:-:S03]  /*0810*/  VIADD R7, R7, 0x4 ;  /* 0x0000000407077836 */ /* 0x000fc60000000000 */
[----:B--2---:R1:W-:Y:S04]  /*0820*/  REDG.E.ADD.F32.FTZ.RN.STRONG.GPU desc[UR6][R2.64+0xc], R17 ;  /* 0x00000c11020079a6 */ /* 0x0043e8000c12f306 */
.L_x_7:
[----:B------:R-:W-:Y:S05]  /*0830*/  @!P0 BRA `(.L_x_1) ;  /* 0x0000000000408947 */ /* 0x000fea0003800000 */
[----:B------:R-:W3:Y:S01]  /*0840*/  LDCU.64 UR10, c[0x0][0x380] ;  /* 0x00007000ff0a77ac */ /* 0x000ee20008000a00 */
[----:B------:R-:W-:Y:S01]  /*0850*/  IADD3 R7, P0, PT, R6, R7, RZ ;  /* 0x0000000706077210 */ /* 0x000fe20007f1e0ff */
[----:B------:R-:W-:-:S04]  /*0860*/  IMAD.MOV R8, RZ, RZ, -R8 ;  /* 0x000000ffff087224 */ /* 0x000fc800078e0a08 */
[----:B012---:R-:W-:Y:S01]  /*0870*/  IMAD.X R2, RZ, RZ, R9, P0 ;  /* 0x000000ffff027224 */ /* 0x007fe200000e0609 */
[----:B---3--:R-:W-:-:S04]  /*0880*/  LEA R6, P1, R7, UR10, 0x2 ;  /* 0x0000000a07067c11 */ /* 0x008fc8000f8210ff */
[----:B------:R-:W-:-:S09]  /*0890*/  LEA.HI.X R7, R7, UR11, R2, 0x2, P1 ;  /* 0x0000000b07077c11 */ /* 0x000fd200088f1402 */
.L_x_8:
[----:B---3--:R-:W-:Y:S02]  /*08a0*/  IMAD.MOV.U32 R4, RZ, RZ, R6 ;  /* 0x000000ffff047224 */ /* 0x008fe400078e0006 */
[----:B------:R-:W-:Y:S02]  /*08b0*/  IMAD.MOV.U32 R5, RZ, RZ, R7 ;  /* 0x000000ffff057224 */ /* 0x000fe400078e0007 */
[----:B------:R-:W-:-:S06]  /*08c0*/  IMAD.WIDE R2, R0, 0x4, R4 ;  /* 0x0000000400027825 */ /* 0x000fcc00078e0204 */
[----:B------:R-:W2:Y:S01]  /*08d0*/  LDG.E R3, desc[UR6][R2.64] ;  /* 0x0000000602037981 */ /* 0x000ea2000c1e1900 */
[----:B------:R-:W-:-:S05]  /*08e0*/  VIADD R8, R8, 0x1 ;  /* 0x0000000108087836 */ /* 0x000fca0000000000 */
[----:B------:R-:W-:Y:S02]  /*08f0*/  ISETP.NE.AND P0, PT, R8, RZ, PT ;  /* 0x000000ff0800720c */ /* 0x000fe40003f05270 */
[----:B------:R-:W-:-:S05]  /*0900*/  IADD3 R6, P1, PT, R4, 0x4, RZ ;  /* 0x0000000404067810 */ /* 0x000fca0007f3e0ff */
[----:B------:R-:W-:Y:S01]  /*0910*/  IMAD.X R7, RZ, RZ, R5, P1 ;  /* 0x000000ffff077224 */ /* 0x000fe200008e0605 */
[----:B--2---:R3:W-:Y:S05]  /*0920*/  REDG.E.ADD.F32.FTZ.RN.STRONG.GPU desc[UR6][R4.64], R3 ;  /* 0x00000003040079a6 */ /* 0x0047ea000c12f306 */
[----:B------:R-:W-:Y:S05]  /*0930*/  @P0 BRA `(.L_x_8) ;  /* 0xfffffffc00d80947 */ /* 0x000fea000383ffff */
.L_x_1:
[----:B------:R-:W-:Y:S05]  /*0940*/  BSYNC.RECONVERGENT B0 ;  /* 0x0000000000007941 */ /* 0x000fea0003800200 */
.L_x_0:
[----:B------:R-:W-:Y:S06]  /*0950*/  BAR.SYNC.DEFER_BLOCKING 0x0 ;  /* 0x0000000000007b1d */ /* 0x000fec0000010000 */
[----:B------:R-:W-:Y:S05]  /*0960*/  EXIT ;  /* 0x000000000000794d */ /* 0x000fea0003800000 */
.L_x_9:
[----:B------:R-:W-:-:S00]  /*0970*/  BRA `(.L_x_9) ;  /* 0xfffffffc00fc7947 */ /* 0x000fc0000383ffff */
[----:B------:R-:W-:-:S00]  /*0980*/  NOP ;  /* 0x0000000000007918 */ /* 0x000fc00000000000 */
[----:B------:R-:W-:-:S00]  /*0990*/  NOP ;  /* 0x0000000000007918 */ /* 0x000fc00000000000 */
[----:B------:R-:W-:-:S00]  /*09a0*/  NOP ;  /* 0x0000000000007918 */ /* 0x000fc00000000000 */
[----:B------:R-:W-:-:S00]  /*09b0*/  NOP ;  /* 0x0000000000007918 */ /* 0x000fc00000000000 */
[----:B------:R-:W-:-:S00]  /*09c0*/  NOP ;  /* 0x0000000000007918 */ /* 0x000fc00000000000 */
[----:B------:R-:W-:-:S00]  /*09d0*/  NOP ;  /* 0x0000000000007918 */ /* 0x000fc00000000000 */
[----:B------:R-:W-:-:S00]  /*09e0*/  NOP ;  /* 0x0000000000007918 */ /* 0x000fc00000000000 */
[----:B------:R-:W-:-:S00]  /*09f0*/  NOP ;  /* 0x0000000000007918 */ /* 0x000fc00000000000 */
.L_x_76:


//--------------------- .text._Z16compi_distance3DPfS_PjS0_ --------------------------
	.section	.text._Z16compi_distance3DPfS_PjS0_,"ax",@progbits
	.align	128
        .global         _Z16compi_distance3DPfS_PjS0_
        .type           _Z16compi_distance3DPfS_PjS0_,@function
        .size           _Z16compi_distance3DPfS_PjS0_,(.L_x_73 - _Z16compi_distance3DPfS_PjS0_)
        .other          _Z16compi_distance3DPfS_PjS0_,@"STO_CUDA_ENTRY STV_DEFAULT"
_Z16compi_distance3DPfS_PjS0_:
.text._Z16compi_distance3DPfS_PjS0_:
[----:B------:R-:W-:Y:S01]  /*0000*/  LDC R1, c[0x0][0x37c] ;  /* 0x0000df00ff017b82 */ /* 0x000fe20000000800 */
[----:B------:R-:W0:Y:S07]  /*0010*/  S2R R0, SR_TID.X ;  /* 0x0000000000007919 */ /* 0x000e2e0000002100 */
[----:B------:R-:W0:Y:S01]  /*0020*/  S2UR UR6, SR_CTAID.X ;  /* 0x00000000000679c3 */ /* 0x000e220000002500 */
[----:B------:R-:W1:Y:S01]  /*0030*/  LDCU UR7, c[0x3][URZ] ;  /* 0x00c00000ff0777ac */ /* 0x000e620008000800 */
[----:B------:R-:W-:Y:S01]  /*0040*/  BSSY.RECONVERGENT B1, `(.L_x_10) ;  /* 0x000003c000017945 */ /* 0x000fe20003800200 */
[----:B------:R-:W2:Y:S03]  /*0050*/  S2R R2, SR_TID.Y ;  /* 0x0000000000027919 */ /* 0x000ea60000002200 */
[----:B------:R-:W-:Y:S01]  /*0060*/  BSSY.RELIABLE B0, `(.L_x_11) ;  /* 0x0000026000007945 */ /* 0x000fe20003800100 */
[----:B------:R-:W3:Y:S01]  /*0070*/  LDCU.64 UR8, c[0x0][0x358] ;  /* 0x00006b00ff0877ac */ /* 0x000ee20008000a00 */
[----:B------:R-:W0:Y:S01]  /*0080*/  LDC R3, c[0x0][0x360] ;  /* 0x0000d800ff037b82 */ /* 0x000e220000000800 */
[----:B------:R-:W4:Y:S07]  /*0090*/  LDCU UR5, c[0x0][0x364] ;  /* 0x00006c80ff0577ac */ /* 0x000f2e0008000800 */
[----:B------:R-:W4:Y:S01]  /*00a0*/  S2UR UR4, SR_CTAID.Y ;  /* 0x00000000000479c3 */ /* 0x000f220000002600 */
[----:B0-----:R-:W-:Y:S01]  /*00b0*/  IMAD R4, R3, UR6, R0 ;  /* 0x0000000603047c24 */ /* 0x001fe2000f8e0200 */
[----:B--2---:R-:W-:-:S04]  /*00c0*/  ISETP.NE.AND P0, PT, R2, RZ, PT ;  /* 0x000000ff0200720c */ /* 0x004fc80003f05270 */
[----:B-1----:R-:W-:Y:S01]  /*00d0*/  ISETP.GE.OR P1, PT, R4, UR7, P0 ;  /* 0x0000000704007c0c */ /* 0x002fe20008726670 */
[----:B----4-:R-:W-:-:S12]  /*00e0*/  UIMAD UR4, UR4, UR5, URZ ;  /* 0x00000005040472a4 */ /* 0x010fd8000f8e02ff */
[----:B---3--:R-:W-:Y:S05]  /*00f0*/  @P1 BRA `(.L_x_12) ;  /* 0x0000000000581947 */ /* 0x008fea0003800000 */
[----:B------:R-:W0:Y:S01]  /*0100*/  LDC.64 R6, c[0x0][0x380] ;  /* 0x0000e000ff067b82 */ /* 0x000e220000000a00 */
[----:B------:R-:W1:Y:S02]  /*0110*/  LDCU UR10, c[0x3][0x8] ;  /* 0x00c00100ff0a77ac */ /* 0x000e640008000800 */
[----:B-1----:R-:W-:-:S04]  /*0120*/  IMAD R3, R4, UR10, RZ ;  /* 0x0000000a04037c24 */ /* 0x002fc8000f8e02ff */
[----:B0-----:R-:W-:-:S05]  /*0130*/  IMAD.WIDE R6, R3, 0x4, R6 ;  /* 0x0000000403067825 */ /* 0x001fca00078e0206 */
[----:B------:R-:W2:Y:S04]  /*0140*/  LDG.E R3, desc[UR8][R6.64] ;  /* 0x0000000806037981 */ /* 0x000ea8000c1e1900 */
[----:B------:R-:W3:Y:S04]  /*0150*/  LDG.E R9, desc[UR8][R6.64+0x4] ;  /* 0x0000040806097981 */ /* 0x000ee8000c1e1900 */
[----:B------:R-:W4:Y:S01]  /*0160*/  LDG.E R11, desc[UR8][R6.64+0x8] ;  /* 0x00000808060b7981 */ /* 0x000f22000c1e1900 */
[----:B------:R-:W0:Y:S01]  /*0170*/  S2UR UR6, SR_CgaCtaId ;  /* 0x00000000000679c3 */ /* 0x000e220000008800 */
[----:B------:R-:W-:Y:S01]  /*0180*/  UMOV UR5, 0x400 ;  /* 0x0000040000057882 */ /* 0x000fe20000000000 */
[C---:B------:R-:W-:Y:S01]  /*0190*/  IMAD R5, R0.reuse, UR10, RZ ;  /* 0x0000000a00057c24 */ /* 0x040fe2000f8e02ff */
[----:B0-----:R-:W-:Y:S01]  /*01a0*/  ULEA UR5, UR6, UR5, 0x18 ;  /* 0x0000000506057291 */ /* 0x001fe2000f8ec0ff */
[----:B------:R-:W0:Y:S05]  /*01b0*/  LDCU UR6, c[0x3][0x4] ;  /* 0x00c00080ff0677ac */ /* 0x000e2a0008000800 */
[----:B------:R-:W-:Y:S01]  /*01c0*/  LEA R8, R5, UR5, 0x2 ;  /* 0x0000000505087c11 */ /* 0x000fe2000f8e10ff */
[----:B------:R-:W-:-:S02]  /*01d0*/  VIADD R5, R0, UR4 ;  /* 0x0000000400057c36 */ /* 0x000fc40008000000 */
[----:B0-----:R-:W-:-:S05]  /*01e0*/  IMAD.U32 R10, RZ, RZ, UR6 ;  /* 0x00000006ff0a7e24 */ /* 0x001fca000f8e00ff */
[----:B------:R-:W-:-:S13]  /*01f0*/  ISETP.GE.U32.AND P0, PT, R5, R10, PT ;  /* 0x0000000a0500720c */ /* 0x000fda0003f06070 */
[----:B------:R-:W-:Y:S05]  /*0200*/  @P0 BREAK.RELIABLE B0 ;  /* 0x0000000000000942 */ /* 0x000fea0003800100 */
[----:B--2---:R0:W-:Y:S04]  /*0210*/  STS [R8], R3 ;  /* 0x0000000308007388 */ /* 0x0041e80000000800 */
[----:B---3--:R0:W-:Y:S04]  /*0220*/  STS [R8+0x4], R9 ;  /* 0x0000040908007388 */ /* 0x0081e80000000800 */
[----:B----4-:R0:W-:Y:S01]  /*0230*/  STS [R8+0x8], R11 ;  /* 0x0000080b08007388 */ /* 0x0101e20000000800 */
[----:B------:R-:W-:Y:S05]  /*0240*/  @!P0 BRA `(.L_x_13) ;  /* 0x00000000001c8947 */ /* 0x000fea0003800000 */
[----:B------:R-:W-:Y:S05]  /*0250*/  BRA `(.L_x_14) ;  /* 0x0000000000687947 */ /* 0x000fea0003800000 */
.L_x_12:
[----:B------:R-:W0:Y:S01]  /*0260*/  LDCU UR5, c[0x3][0x4] ;  /* 0x00c00080ff0577ac */ /* 0x000e220008000800 */
[----:B------:R-:W-:Y:S02]  /*0270*/  VIADD R3, R0, UR4 ;  /* 0x0000000400037c36 */ /* 0x000fe40008000000 */
[----:B0-----:R-:W-:-:S05]  /*0280*/  IMAD.U32 R10, RZ, RZ, UR5 ;  /* 0x00000005ff0a7e24 */ /* 0x001fca000f8e00ff */
[----:B------:R-:W-:-:S13]  /*0290*/  ISETP.GE.U32.OR P0, PT, R3, R10, P0 ;  /* 0x0000000a0300720c */ /* 0x000fda0000706470 */
[----:B------:R-:W-:Y:S05]  /*02a0*/  @P0 BREAK.RELIABLE B0 ;  /* 0x0000000000000942 */ /* 0x000fea0003800100 */
[----:B------:R-:W-:Y:S05]  /*02b0*/  @P0 BRA `(.L_x_14) ;  /* 0x0000000000500947 */ /* 0x000fea0003800000 */
.L_x_13:
[----:B------:R-:W-:Y:S05]  /*02c0*/  BSYNC.RELIABLE B0 ;  /* 0x0000000000007941 */ /* 0x000fea0003800100 */
.L_x_11:
[----:B0-----:R-:W0:Y:S01]  /*02d0*/  LDC R3, c[0x3][0x8] ;  /* 0x00c00200ff037b82 */ /* 0x001e220000000800 */
[----:B------:R-:W1:Y:S01]  /*02e0*/  LDCU.64 UR10, c[0x0][0x388] ;  /* 0x00007100ff0a77ac */ /* 0x000e620008000a00 */
[----:B0-----:R-:W-:Y:S02]  /*02f0*/  IMAD R11, R0, R3, RZ ;  /* 0x00000003000b7224 */ /* 0x001fe400078e02ff */
[----:B------:R-:W-:-:S05]  /*0300*/  IMAD R6, R3, UR4, RZ ;  /* 0x0000000403067c24 */ /* 0x000fca000f8e02ff */
[----:B------:R-:W-:-:S05]  /*0310*/  IADD3 R3, P0, PT, R6, R11, RZ ;  /* 0x0000000b06037210 */ /* 0x000fca0007f1e0ff */
[----:B------:R-:W-:Y:S01]  /*0320*/  IMAD.X R8, RZ, RZ, RZ, P0 ;  /* 0x000000ffff087224 */ /* 0x000fe200000e06ff */
[----:B-1----:R-:W-:-:S04]  /*0330*/  LEA R6, P0, R3, UR10, 0x2 ;  /* 0x0000000a03067c11 */ /* 0x002fc8000f8010ff */
[----:B------:R-:W-:-:S05]  /*0340*/  LEA.HI.X R7, R3, UR11, R8, 0x2, P0 ;  /* 0x0000000b03077c11 */ /* 0x000fca00080f1408 */
[----:B------:R-:W2:Y:S04]  /*0350*/  LDG.E R3, desc[UR8][R6.64] ;  /* 0x0000000806037981 */ /* 0x000ea8000c1e1900 */
[----:B------:R-:W3:Y:S04]  /*0360*/  LDG.E R5, desc[UR8][R6.64+0x4] ;  /* 0x0000040806057981 */ /* 0x000ee8000c1e1900 */
[----:B------:R-:W4:Y:S01]  /*0370*/  LDG.E R9, desc[UR8][R6.64+0x8] ;  /* 0x0000080806097981 */ /* 0x000f22000c1e1900 */
[----:B------:R-:W0:Y:S01]  /*0380*/  S2UR UR6, SR_CgaCtaId ;  /* 0x00000000000679c3 */ /* 0x000e220000008800 */
[----:B------:R-:W-:-:S02]  /*0390*/  UMOV UR5, 0x400 ;  /* 0x0000040000057882 */ /* 0x000fc40000000000 */
[----:B------:R-:W-:-:S04]  /*03a0*/  UIADD3 UR5, UPT, UPT, UR5, 0x180, URZ ;  /* 0x0000018005057890 */ /* 0x000fc8000fffe0ff */
[----:B0-----:R-:W-:-:S06]  /*03b0*/  ULEA UR5, UR6, UR5, 0x18 ;  /* 0x0000000506057291 */ /* 0x001fcc000f8ec0ff */
[----:B------:R-:W-:-:S05]  /*03c0*/  LEA R8, R11, UR5, 0x2 ;  /* 0x000000050b087c11 */ /* 0x000fca000f8e10ff */
[----:B--2---:R1:W-:Y:S04]  /*03d0*/  STS [R8], R3 ;  /* 0x0000000308007388 */ /* 0x0043e80000000800 */
[----:B---3--:R1:W-:Y:S04]  /*03e0*/  STS [R8+0x4], R5 ;  /* 0x0000040508007388 */ /* 0x0083e80000000800 */
[----:B----4-:R1:W-:Y:S02]  /*03f0*/  STS [R8+0x8], R9 ;  /* 0x0000080908007388 */ /* 0x0103e40000000800 */
.L_x_14:
[----:B------:R-:W-:Y:S05]  /*0400*/  BSYNC.RECONVERGENT B1 ;  /* 0x0000000000017941 */ /* 0x000fea0003800200 */
.L_x_10:
[----:B------:R-:W-:Y:S05]  /*0410*/  WARPSYNC.ALL ;  /* 0x0000000000007948 */ /* 0x000fea0003800000 */
[----:B------:R-:W2:Y:S01]  /*0420*/  S2R R17, SR_CgaCtaId ;  /* 0x0000000000117919 */ /* 0x000ea20000008800 */
[----:B------:R-:W-:Y:S01]  /*0430*/  MOV R16, 0x400 ;  /* 0x0000040000107802 */ /* 0x000fe20000000f00 */
[----:B------:R-:W-:Y:S01]  /*0440*/  IMAD.MOV.U32 R6, RZ, RZ, -0x1194d800 ;  /* 0xee6b2800ff067424 */ /* 0x000fe200078e00ff */
[----:B------:R-:W-:Y:S01]  /*0450*/  BSSY.RECONVERGENT B1, `(.L_x_15) ;  /* 0x0000046000017945 */ /* 0x000fe20003800200 */
[----:B------:R-:W-:Y:S02]  /*0460*/  BAR.SYNC.DEFER_BLOCKING 0x0 ;  /* 0x0000000000007b1d */ /* 0x000fe40000010000 */
[----:B01----:R-:W-:-:S05]  /*0470*/  VIADD R3, R16, 0x300 ;  /* 0x0000030010037836 */ /* 0x003fca0000000000 */
[----:B--2---:R-:W-:-:S05]  /*0480*/  LEA R3, R17, R3, 0x18 ;  /* 0x0000000311037211 */ /* 0x004fca00078ec0ff */
[----:B------:R-:W-:Y:S02]  /*0490*/  IMAD R5, R0, 0x4, R3 ;  /* 0x0000000400057824 */ /* 0x000fe400078e0203 */
[----:B------:R-:W-:-:S03]  /*04a0*/  VIADD R3, R2, UR4 ;  /* 0x0000000402037c36 */ /* 0x000fc60008000000 */
[----:B------:R0:W-:Y:S01]  /*04b0*/  STS [R5], R6 ;  /* 0x0000000605007388 */ /* 0x0001e20000000800 */
[----:B------:R-:W-:Y:S01]  /*04c0*/  BAR.SYNC.DEFER_BLOCKING 0x0 ;  /* 0x0000000000007b1d */ /* 0x000fe20000010000 */
[----:B------:R-:W-:-:S04]  /*04d0*/  ISETP.GE.AND P0, PT, R3, R10, PT ;  /* 0x0000000a0300720c */ /* 0x000fc80003f06270 */
[----:B------:R-:W-:-:S13]  /*04e0*/  ISETP.LT.AND P0, PT, R4, UR7, !P0 ;  /* 0x0000000704007c0c */ /* 0x000fda000c701270 */
[----:B0-----:R-:W-:Y:S05]  /*04f0*/  @!P0 BRA `(.L_x_16) ;  /* 0x0000000000ec8947 */ /* 0x001fea0003800000 */
[----:B------:R-:W-:Y:S01]  /*0500*/  VIADD R6, R16, 0x180 ;  /* 0x0000018010067836 */ /* 0x000fe20000000000 */
[----:B------:R-:W0:Y:S01]  /*0510*/  LDCU.128 UR16, c[0x3][0x30] ;  /* 0x00c00600ff1077ac */ /* 0x000e220008000c00 */
[----:B------:R-:W-:Y:S03]  /*0520*/  BSSY.RECONVERGENT B2, `(.L_x_17) ;  /* 0x0000035000027945 */ /* 0x000fe60003800200 */
[C---:B------:R-:W-:Y:S01]  /*0530*/  LEA R3, R17.reuse, R6, 0x18 ;  /* 0x0000000611037211 */ /* 0x040fe200078ec0ff */
[----:B------:R-:W1:Y:S01]  /*0540*/  LDCU.128 UR20, c[0x3][0x20] ;  /* 0x00c00400ff1477ac */ /* 0x000e620008000c00 */
[----:B------:R-:W-:-:S03]  /*0550*/  LEA R17, R17, R16, 0x18 ;  /* 0x0000001011117211 */ /* 0x000fc600078ec0ff */
[----:B------:R-:W-:Y:S01]  /*0560*/  IMAD R3, R2, 0xc, R3 ;  /* 0x0000000c02037824 */ /* 0x000fe200078e0203 */
[----:B------:R-:W2:Y:S01]  /*0570*/  LDCU.128 UR4, c[0x3][0x10] ;  /* 0x00c00200ff0477ac */ /* 0x000ea20008000c00 */
[----:B------:R-:W-:-:S03]  /*0580*/  IMAD R16, R0, 0xc, R17 ;  /* 0x0000000c00107824 */ /* 0x000fc600078e0211 */
[----:B------:R-:W3:Y:S01]  /*0590*/  LDS R10, [R3+0x4] ;  /* 0x00000400030a7984 */ /* 0x000ee20000000800 */
[----:B------:R-:W4:Y:S03]  /*05a0*/  LDCU.128 UR12, c[0x3][0x40] ;  /* 0x00c00800ff0c77ac */ /* 0x000f260008000c00 */
[----:B------:R-:W5:Y:S01]  /*05b0*/  LDS R8, [R3] ;  /* 0x0000000003087984 */ /* 0x000f620000000800 */
[----:B------:R-:W4:Y:S03]  /*05c0*/  LDCU.128 UR24, c[0x3][0x50] ;  /* 0x00c00a00ff1877ac */ /* 0x000f260008000c00 */
[----:B------:R-:W1:Y:S04]  /*05d0*/  LDS R6, [R3+0x8] ;  /* 0x0000080003067984 */ /* 0x000e680000000800 */
[----:B------:R-:W4:Y:S04]  /*05e0*/  LDS R0, [R16+0x4] ;  /* 0x0000040010007984 */ /* 0x000f280000000800 */
[----:B------:R-:W4:Y:S01]  /*05f0*/  LDS R3, [R16] ;  /* 0x0000000010037984 */ /* 0x000f220000000800 */
[----:B---3--:R-:W0:Y:S08]  /*0600*/  F2F.F64.F32 R10, R10 ;  /* 0x0000000a000a7310 */ /* 0x008e300000201800 */
[----:B-----5:R-:W2:Y:S01]  /*0610*/  F2F.F64.F32 R8, R8 ;  /* 0x0000000800087310 */ /* 0x020ea20000201800 */
[----:B0-----:R-:W-:-:S07]  /*0620*/  DMUL R12, R10, UR16 ;  /* 0x000000100a0c7c28 */ /* 0x001fce0008000000 */
[----:B-1----:R-:W4:Y:S01]  /*0630*/  F2F.F64.F32 R6, R6 ;  /* 0x0000000600067310 */ /* 0x002f220000201800 */
[C---:B------:R-:W-:Y:S02]  /*0640*/  DMUL R14, R10.reuse, UR22 ;  /* 0x000000160a0e7c28 */ /* 0x040fe40008000000 */
[----:B------:R-:W-:Y:S01]  /*0650*/  DMUL R10, R10, UR18 ;  /* 0x000000120a0a7c28 */ /* 0x000fe20008000000 */
[----:B------:R-:W0:Y:S01]  /*0660*/  LDCU.128 UR16, c[0x3][0x60] ;  /* 0x00c00c00ff1077ac */ /* 0x000e220008000c00 */
[----:B--2---:R-:W-:-:S04]  /*0670*/  DFMA R12, R8, UR6, R12 ;  /* 0x00000006080c7c2b */ /* 0x004fc8000800000c */
[C---:B------:R-:W-:Y:S01]  /*0680*/  DFMA R14, R8.reuse, UR4, R14 ;  /* 0x00000004080e7c2b */ /* 0x040fe2000800000e */
[----:B------:R-:W1:Y:S01]  /*0690*/  LDCU UR4, c[0x3][0x8] ;  /* 0x00c00100ff0477ac */ /* 0x000e620008000800 */
[----:B------:R-:W-:Y:S01]  /*06a0*/  DFMA R10, R8, UR20, R10 ;  /* 0x00000014080a7c2b */ /* 0x000fe2000800000a */
[----:B------:R-:W2:Y:S01]  /*06b0*/  LDS R8, [R16+0x8] ;  /* 0x0000080010087984 */ /* 0x000ea20000000800 */
[----:B----4-:R-:W-:-:S04]  /*06c0*/  DFMA R12, R6, UR14, R12 ;  /* 0x0000000e060c7c2b */ /* 0x010fc8000800000c */
[C---:B------:R-:W-:Y:S02]  /*06d0*/  DFMA R14, R6.reuse, UR12, R14 ;  /* 0x0000000c060e7c2b */ /* 0x040fe4000800000e */
[----:B------:R-:W-:Y:S02]  /*06e0*/  DFMA R10, R6, UR24, R10 ;  /* 0x00000018060a7c2b */ /* 0x000fe4000800000a */
[----:B0-----:R-:W-:-:S04]  /*06f0*/  DADD R12, R12, UR16 ;  /* 0x000000100c0c7e29 */ /* 0x001fc80008000000 */
[----:B------:R-:W-:Y:S02]  /*0700*/  DADD R14, R14, UR26 ;  /* 0x0000001a0e0e7e29 */ /* 0x000fe40008000000 */
[----:B------:R-:W-:Y:S01]  /*0710*/  DADD R10, R10, UR18 ;  /* 0x000000120a0a7e29 */ /* 0x000fe20008000000 */
[----:B-1----:R-:W-:-:S04]  /*0720*/  I2FP.F32.S32 R7, UR4 ;  /* 0x0000000400077c45 */ /* 0x002fc80008201400 */
[----:B------:R-:W0:Y:S08]  /*0730*/  MUFU.RCP R6, R7 ;  /* 0x0000000700067308 */ /* 0x000e300000001000 */
[----:B------:R-:W1:Y:S08]  /*0740*/  F2F.F32.F64 R13, R12 ;  /* 0x0000000c000d7310 */ /* 0x000e700000301000 */
[----:B------:R-:W3:Y:S01]  /*0750*/  F2F.F32.F64 R14, R14 ;  /* 0x0000000e000e7310 */ /* 0x000ee20000301000 */
[----:B-1----:R-:W-:-:S07]  /*0760*/  FADD R0, R0, -R13 ;  /* 0x8000000d00007221 */ /* 0x002fce0000000000 */
[----:B------:R-:W2:Y:S01]  /*0770*/  F2F.F32.F64 R11, R10 ;  /* 0x0000000a000b7310 */ /* 0x000ea20000301000 */
[----:B------:R-:W-:Y:S01]  /*0780*/  FMUL R0, R0, R0 ;  /* 0x0000000000007220 */ /* 0x000fe20000400000 */
[----:B---3--:R-:W-:-:S04]  /*0790*/  FADD R3, R3, -R14 ;  /* 0x8000000e03037221 */ /* 0x008fc80000000000 */
[----:B------:R-:W-:Y:S01]  /*07a0*/  FFMA R0, R3, R3, R0 ;  /* 0x0000000303007223 */ /* 0x000fe20000000000 */
[----:B0-----:R-:W-:Y:S01]  /*07b0*/  FFMA R3, -R7, R6, 1 ;  /* 0x3f80000007037423 */ /* 0x001fe20000000106 */
[----:B--2---:R-:W-:-:S03]  /*07c0*/  FADD R9, R8, -R11 ;  /* 0x8000000b08097221 */ /* 0x004fc60000000000 */
[----:B------:R-:W-:Y:S01]  /*07d0*/  FFMA R3, R6, R3, R6 ;  /* 0x0000000306037223 */ /* 0x000fe20000000006 */
[----:B------:R-:W-:-:S04]  /*07e0*/  FFMA R0, R9, R9, R0 ;  /* 0x0000000909007223 */ /* 0x000fc80000000000 */
[----:B------:R-:W0:Y:S01]  /*07f0*/  FCHK P1, R0, R7 ;  /* 0x0000000700007302 */ /* 0x000e220000020000 */
[----:B------:R-:W-:-:S04]  /*0800*/  FFMA R6, R0, R3, RZ ;  /* 0x0000000300067223 */ /* 0x000fc800000000ff */
[----:B------:R-:W-:-:S04]  /*0810*/  FFMA R8, -R7, R6, R0 ;  /* 0x0000000607087223 */ /* 0x000fc80000000100 */
[----:B------:R-:W-:Y:S01]  /*0820*/  FFMA R3, R3, R8, R6 ;  /* 0x0000000803037223 */ /* 0x000fe20000000006 */
[----:B0-----:R-:W-:Y:S06]  /*0830*/  @!P1 BRA `(.L_x_18) ;  /* 0x00000000000c9947 */ /* 0x001fec0003800000 */
[----:B------:R-:W-:-:S07]  /*0840*/  MOV R6, 0x860 ;  /* 0x0000086000067802 */ /* 0x000fce0000000f00 */
[----:B------:R-:W-:Y:S05]  /*0850*/  CALL.REL.NOINC `($__internal_0_$__cuda_sm3x_div_rn_noftz_f32_slowpath) ;  /* 0x0000000000447944 */ /* 0x000fea0003c00000 */
[----:B------:R-:W-:-:S07]  /*0860*/  IMAD.MOV.U32 R3, RZ, RZ, R0 ;  /* 0x000000ffff037224 */ /* 0x000fce00078e0000 */
.L_x_18:
[----:B------:R-:W-:Y:S05]  /*0870*/  BSYNC.RECONVERGENT B2 ;  /* 0x0000000000027941 */ /* 0x000fea0003800200 */
.L_x_17:
[----:B------:R-:W-:-:S04]  /*0880*/  FMUL R3, R3, 1000000 ;  /* 0x4974240003037820 */ /* 0x000fc80000400000 */
[----:B------:R-:W0:Y:S02]  /*0890*/  F2I.U32.NTZ R0, R3 ;  /* 0x0000000300007305 */ /* 0x000e240000203000 */
[----:B0-----:R0:W-:Y:S02]  /*08a0*/  ATOMS.MIN RZ, [R5], R0 ;  /* 0x0000000005ff738c */ /* 0x0011e40000800000 */
.L_x_16:
[----:B------:R-:W-:Y:S05]  /*08b0*/  BSYNC.RECONVERGENT B1 ;  /* 0x0000000000017941 */ /* 0x000fea0003800200 */
.L_x_15:
[----:B------:R-:W-:Y:S01]  /*08c0*/  BAR.SYNC.DEFER_BLOCKING 0x0 ;  /* 0x0000000000007b1d */ /* 0x000fe20000010000 */
[----:B------:R-:W-:-:S05]  /*08d0*/  ISETP.NE.OR P0, PT, R2, RZ, !P0 ;  /* 0x000000ff0200720c */ /* 0x000fca0004705670 */
[----:B------:R-:W-:Y:S08]  /*08e0*/  BSSY.RECONVERGENT B1, `(.L_x_19) ;  /* 0x0000006000017945 */ /* 0x000ff00003800200 */
[----:B------:R-:W-:Y:S05]  /*08f0*/  @P0 BRA `(.L_x_20) ;  /* 0x0000000000100947 */ /* 0x000fea0003800000 */
[----:B0-----:R-:W0:Y:S01]  /*0900*/  LDS R5, [R5] ;  /* 0x0000000005057984 */ /* 0x001e220000000800 */
[----:B------:R-:W1:Y:S02]  /*0910*/  LDC.64 R2, c[0x0][0x390] ;  /* 0x0000e400ff027b82 */ /* 0x000e640000000a00 */
[----:B-1----:R-:W-:-:S05]  /*0920*/  IMAD.WIDE R2, R4, 0x4, R2 ;  /* 0x0000000404027825 */ /* 0x002fca00078e0202 */
[----:B0-----:R1:W-:Y:S02]  /*0930*/  REDG.E.MIN.STRONG.GPU desc[UR8][R2.64], R5 ;  /* 0x000000050200798e */ /* 0x0013e4000c92e108 */
.L_x_20:
[----:B------:R-:W-:Y:S05]  /*0940*/  BSYNC.RECONVERGENT B1 ;  /* 0x0000000000017941 */ /* 0x000fea0003800200 */
.L_x_19:
[----:B------:R-:W-:Y:S06]  /*0950*/  BAR.SYNC.DEFER_BLOCKING 0x0 ;  /* 0x0000000000007b1d */ /* 0x000fec0000010000 */
[----:B------:R-:W-:Y:S05]  /*0960*/  EXIT ;  /* 0x000000000000794d */ /* 0x000fea0003800000 */
        .weak           $__internal_0_$__cuda_sm3x_div_rn_noftz_f32_slowpath
        .type           $__internal_0_$__cuda_sm3x_div_rn_noftz_f32_slowpath,@function
        .size           $__internal_0_$__cuda_sm3x_div_rn_noftz_f32_slowpath,(.L_x_73 - $__internal_0_$__cuda_sm3x_div_rn_noftz_f32_slowpath)
$__internal_0_$__cuda_sm3x_div_rn_noftz_f32_slowpath:
[----:B------:R-:W-:Y:S01]  /*0970*/  SHF.R.U32.HI R8, RZ, 0x17, R7 ;  /* 0x00000017ff087819 */ /* 0x000fe20000011607 */
[----:B------:R-:W-:Y:S01]  /*0980*/  BSSY.RECONVERGENT B3, `(.L_x_21) ;  /* 0x0000064000037945 */ /* 0x000fe20003800200 */
[--C-:B------:R-:W-:Y:S01]  /*0990*/  SHF.R.U32.HI R3, RZ, 0x17, R0.reuse ;  /* 0x00000017ff037819 */ /* 0x100fe20000011600 */
[----:B------:R-:W-:Y:S01]  /*09a0*/  IMAD.MOV.U32 R11, RZ, RZ, R0 ;  /* 0x000000ffff0b7224 */ /* 0x000fe200078e0000 */
[----:B------:R-:W-:Y:S02]  /*09b0*/  LOP3.LUT R10, R8, 0xff, RZ, 0xc0, !PT ;  /* 0x000000ff080a7812 */ /* 0x000fe400078ec0ff */
[----:B------:R-:W-:-:S03]  /*09c0*/  LOP3.LUT R9, R3, 0xff, RZ, 0xc0, !PT ;  /* 0x000000ff03097812 */ /* 0x000fc600078ec0ff */
[----:B------:R-:W-:Y:S02]  /*09d0*/  VIADD R13, R10, 0xffffffff ;  /* 0xffffffff0a0d7836 */ /* 0x000fe40000000000 */
[----:B------:R-:W-:-:S03]  /*09e0*/  VIADD R12, R9, 0xffffffff ;  /* 0xffffffff090c7836 */ /* 0x000fc60000000000 */
[----:B------:R-:W-:-:S04]  /*09f0*/  ISETP.GT.U32.AND P1, PT, R13, 0xfd, PT ;  /* 0x000000fd0d00780c */ /* 0x000fc80003f24070 */
[----:B------:R-:W-:-:S13]  /*0a00*/  ISETP.GT.U32.OR P1, PT, R12, 0xfd, P1 ;  /* 0x000000fd0c00780c */ /* 0x000fda0000f24470 */
[----:B------:R-:W-:Y:S01]  /*0a10*/  @!P1 IMAD.MOV.U32 R8, RZ, RZ, RZ ;  /* 0x000000ffff089224 */ /* 0x000fe200078e00ff */
[----:B------:R-:W-:Y:S06]  /*0a20*/  @!P1 BRA `(.L_x_22) ;  /* 0x0000000000609947 */ /* 0x000fec0003800000 */
[----:B------:R-:W-:Y:S01]  /*0a30*/  FSETP.GTU.FTZ.AND P1, PT, |R0|, +INF , PT ;  /* 0x7f8000000000780b */ /* 0x000fe20003f3c200 */
[----:B------:R-:W-:Y:S01]  /*0a40*/  IMAD.MOV.U32 R3, RZ, RZ, R7 ;  /* 0x000000ffff037224 */ /* 0x000fe200078e0007 */
[----:B------:R-:W-:-:S04]  /*0a50*/  FSETP.GTU.FTZ.AND P2, PT, |R7|, +INF , PT ;  /* 0x7f8000000700780b */ /* 0x000fc80003f5c200 */
[----:B------:R-:W-:-:S13]  /*0a60*/  PLOP3.LUT P1, PT, P1, P2, PT, 0xf8, 0x8f ;  /* 0x00000000008f781c */ /* 0x000fda0000f25f70 */
[----:B------:R-:W-:Y:S05]  /*0a70*/  @P1 BRA `(.L_x_23) ;  /* 0x00000004004c1947 */ /* 0x000fea0003800000 */
[----:B------:R-:W-:-:S13]  /*0a80*/  LOP3.LUT P1, RZ, R7, 0x7fffffff, R11, 0xc8, !PT ;  /* 0x7fffffff07ff7812 */ /* 0x000fda000782c80b */
[----:B------:R-:W-:Y:S05]  /*0a90*/  @!P1 BRA `(.L_x_24) ;  /* 0x00000004003c9947 */ /* 0x000fea0003800000 */
[C---:B------:R-:W-:Y:S02]  /*0aa0*/  FSETP.NEU.FTZ.AND P3, PT, |R0|.reuse, +INF , PT ;  /* 0x7f8000000000780b */ /* 0x040fe40003f7d200 */
[----:B------:R-:W-:Y:S02]  /*0ab0*/  FSETP.NEU.FTZ.AND P2, PT, |R3|, +INF , PT ;  /* 0x7f8000000300780b */ /* 0x000fe40003f5d200 */
[----:B------:R-:W-:-:S11]  /*0ac0*/  FSETP.NEU.FTZ.AND P1, PT, |R0|, +INF , PT ;  /* 0x7f8000000000780b */ /* 0x000fd60003f3d200 */
[----:B------:R-:W-:Y:S05]  /*0ad0*/  @!P2 BRA !P3, `(.L_x_24) ;  /* 0x00000004002ca947 */ /* 0x000fea0005800000 */
[----:B------:R-:W-:-:S04]  /*0ae0*/  LOP3.LUT P3, RZ, R11, 0x7fffffff, RZ, 0xc0, !PT ;  /* 0x7fffffff0bff7812 */ /* 0x000fc8000786c0ff */
[----:B------:R-:W-:-:S13]  /*0af0*/  PLOP3.LUT P2, PT, P2, P3, PT, 0x2f, 0xf2 ;  /* 0x0000000000f2781c */ /* 0x000fda0001746577 */
[----:B------:R-:W-:Y:S05]  /*0b00*/  @P2 BRA `(.L_x_25) ;  /* 0x0000000400182947 */ /* 0x000fea0003800000 */
[----:B------:R-:W-:-:S04]  /*0b10*/  LOP3.LUT P2, RZ, R7, 0x7fffffff, RZ, 0xc0, !PT ;  /* 0x7fffffff07ff7812 */ /* 0x000fc8000784c0ff */
[----:B------:R-:W-:-:S13]  /*0b20*/  PLOP3.LUT P1, PT, P1, P2, PT, 0x2f, 0xf2 ;  /* 0x0000000000f2781c */ /* 0x000fda0000f24577 */
[----:B------:R-:W-:Y:S05]  /*0b30*/  @P1 BRA `(.L_x_26) ;  /* 0x0000000400001947 */ /* 0x000fea0003800000 */
[----:B------:R-:W-:Y:S02]  /*0b40*/  ISETP.GE.AND P1, PT, R12, RZ, PT ;  /* 0x000000ff0c00720c */ /* 0x000fe40003f26270 */
[----:B------:R-:W-:-:S11]  /*0b50*/  ISETP.GE.AND P2, PT, R13, RZ, PT ;  /* 0x000000ff0d00720c */ /* 0x000fd60003f46270 */
[----:B------:R-:W-:Y:S02]  /*0b60*/  @P1 IMAD.MOV.U32 R8, RZ, RZ, RZ ;  /* 0x000000ffff081224 */ /* 0x000fe400078e00ff */
[----:B------:R-:W-:Y:S01]  /*0b70*/  @!P1 FFMA R11, R0, 1.84467440737095516160e+19, RZ ;  /* 0x5f800000000b9823 */ /* 0x000fe200000000ff */
[----:B------:R-:W-:Y:S02]  /*0b80*/  @!P1 IMAD.MOV.U32 R8, RZ, RZ, -0x40 ;  /* 0xffffffc0ff089424 */ /* 0x000fe400078e00ff */
[----:B------:R-:W-:Y:S02]  /*0b90*/  @!P2 FFMA R7, R3, 1.84467440737095516160e+19, RZ ;  /* 0x5f8000000307a823 */ /* 0x000fe400000000ff */
[----:B------:R-:W-:-:S07]  /*0ba0*/  @!P2 VIADD R8, R8, 0x40 ;  /* 0x000000400808a836 */ /* 0x000fce0000000000 */
.L_x_22:
[----:B------:R-:W-:Y:S01]  /*0bb0*/  LEA R0, R10, 0xc0800000, 0x17 ;  /* 0xc08000000a007811 */ /* 0x000fe200078eb8ff */
[----:B------:R-:W-:Y:S01]  /*0bc0*/  VIADD R9, R9, 0xffffff81 ;  /* 0xffffff8109097836 */ /* 0x000fe20000000000 */
[----:B------:R-:W-:Y:S03]  /*0bd0*/  BSSY.RECONVERGENT B4, `(.L_x_27) ;  /* 0x0000035000047945 */ /* 0x000fe60003800200 */
[----:B------:R-:W-:Y:S02]  /*0be0*/  IMAD.IADD R7, R7, 0x1, -R0 ;  /* 0x0000000107077824 */ /* 0x000fe400078e0a00 */
[C---:B------:R-:W-:Y:S01]  /*0bf0*/  IMAD R0, R9.reuse, -0x800000, R11 ;  /* 0xff80000009007824 */ /* 0x040fe200078e020b */
[----:B------:R-:W-:Y:S01]  /*0c00*/  IADD3 R9, PT, PT, R9, 0x7f, -R10 ;  /* 0x0000007f09097810 */ /* 0x000fe20007ffe80a */
[----:B------:R-:W0:Y:S01]  /*0c10*/  MUFU.RCP R3, R7 ;  /* 0x0000000700037308 */ /* 0x000e220000001000 */
[----:B------:R-:W-:-:S03]  /*0c20*/  FADD.FTZ R13, -R7, -RZ ;  /* 0x800000ff070d7221 */ /* 0x000fc60000010100 */
[----:B------:R-:W-:Y:S02]  /*0c30*/  IMAD.IADD R9, R9, 0x1, R8 ;  /* 0x0000000109097824 */ /* 0x000fe400078e0208 */
[----:B0-----:R-:W-:-:S04]  /*0c40*/  FFMA R12, R3, R13, 1 ;  /* 0x3f800000030c7423 */ /* 0x001fc8000000000d */
[----:B------:R-:W-:-:S04]  /*0c50*/  FFMA R14, R3, R12, R3 ;  /* 0x0000000c030e7223 */ /* 0x000fc80000000003 */
[----:B------:R-:W-:-:S04]  /*0c60*/  FFMA R3, R0, R14, RZ ;  /* 0x0000000e00037223 */ /* 0x000fc800000000ff */
[----:B------:R-:W-:-:S04]  /*0c70*/  FFMA R12, R13, R3, R0 ;  /* 0x000000030d0c7223 */ /* 0x000fc80000000000 */
[----:B------:R-:W-:-:S04]  /*0c80*/  FFMA R11, R14, R12, R3 ;  /* 0x0000000c0e0b7223 */ /* 0x000fc80000000003 */
[----:B------:R-:W-:-:S04]  /*0c90*/  FFMA R12, R13, R11, R0 ;  /* 0x0000000b0d0c7223 */ /* 0x000fc80000000000 */
[----:B------:R-:W-:-:S05]  /*0ca0*/  FFMA R0, R14, R12, R11 ;  /* 0x0000000c0e007223 */ /* 0x000fca000000000b */
[----:B------:R-:W-:-:S04]  /*0cb0*/  SHF.R.U32.HI R3, RZ, 0x17, R0 ;  /* 0x00000017ff037819 */ /* 0x000fc80000011600 */
[----:B------:R-:W-:-:S05]  /*0cc0*/  LOP3.LUT R3, R3, 0xff, RZ, 0xc0, !PT ;  /* 0x000000ff03037812 */ /* 0x000fca00078ec0ff */
[----:B------:R-:W-:-:S04]  /*0cd0*/  IMAD.IADD R13, R3, 0x1, R9 ;  /* 0x00000001030d7824 */ /* 0x000fc800078e0209 */
[----:B------:R-:W-:-:S05]  /*0ce0*/  VIADD R3, R13, 0xffffffff ;  /* 0xffffffff0d037836 */ /* 0x000fca0000000000 */
[----:B------:R-:W-:-:S13]  /*0cf0*/  ISETP.GE.U32.AND P1, PT, R3, 0xfe, PT ;  /* 0x000000fe0300780c */ /* 0x000fda0003f26070 */
[----:B------:R-:W-:Y:S05]  /*0d00*/  @!P1 BRA `(.L_x_28) ;  /* 0x0000000000809947 */ /* 0x000fea0003800000 */
[----:B------:R-:W-:-:S13]  /*0d10*/  ISETP.GT.AND P1, PT, R13, 0xfe, PT ;  /* 0x000000fe0d00780c */ /* 0x000fda0003f24270 */
[----:B------:R-:W-:Y:S05]  /*0d20*/  @P1 BRA `(.L_x_29) ;  /* 0x00000000006c1947 */ /* 0x000fea0003800000 */
[----:B------:R-:W-:-:S13]  /*0d30*/  ISETP.GE.AND P1, PT, R13, 0x1, PT ;  /* 0x000000010d00780c */ /* 0x000fda0003f26270 */
[----:B------:R-:W-:Y:S05]  /*0d40*/  @P1 BRA `(.L_x_30) ;  /* 0x0000000000741947 */ /* 0x000fea0003800000 */
[----:B------:R-:W-:Y:S02]  /*0d50*/  ISETP.GE.AND P1, PT, R13, -0x18, PT ;  /* 0xffffffe80d00780c */ /* 0x000fe40003f26270 */
[----:B------:R-:W-:-:S11]  /*0d60*/  LOP3.LUT R0, R0, 0x80000000, RZ, 0xc0, !PT ;  /* 0x8000000000007812 */ /* 0x000fd600078ec0ff */
[----:B------:R-:W-:Y:S05]  /*0d70*/  @!P1 BRA `(.L_x_30) ;  /* 0x0000000000689947 */ /* 0x000fea0003800000 */
[CCC-:B------:R-:W-:Y:S01]  /*0d80*/  FFMA.RZ R3, R14.reuse, R12.reuse, R11.reuse ;  /* 0x0000000c0e037223 */ /* 0x1c0fe2000000c00b */
[C---:B------:R-:W-:Y:S02]  /*0d90*/  VIADD R10, R13.reuse, 0x20 ;  /* 0x000000200d0a7836 */ /* 0x040fe40000000000 */
[CC--:B------:R-:W-:Y:S01]  /*0da0*/  FFMA.RM R8, R14.reuse, R12.reuse, R11 ;  /* 0x0000000c0e087223 */ /* 0x0c0fe2000000400b */
[----:B------:R-:W-:Y:S01]  /*0db0*/  IMAD.MOV R9, RZ, RZ, -R13 ;  /* 0x000000ffff097224 */ /* 0x000fe200078e0a0d */
[----:B------:R-:W-:Y:S02]  /*0dc0*/  ISETP.NE.AND P3, PT, R13, RZ, PT ;  /* 0x000000ff0d00720c */ /* 0x000fe40003f65270 */
[----:B------:R-:W-:Y:S01]  /*0dd0*/  LOP3.LUT R7, R3, 0x7fffff, RZ, 0xc0, !PT ;  /* 0x007fffff03077812 */ /* 0x000fe200078ec0ff */
[----:B------:R-:W-:Y:S01]  /*0de0*/  FFMA.RP R3, R14, R12, R11 ;  /* 0x0000000c0e037223 */ /* 0x000fe2000000800b */
[----:B------:R-:W-:Y:S02]  /*0df0*/  ISETP.NE.AND P2, PT, R13, RZ, PT ;  /* 0x000000ff0d00720c */ /* 0x000fe40003f45270 */
[----:B------:R-:W-:-:S02]  /*0e00*/  LOP3.LUT R7, R7, 0x800000, RZ, 0xfc, !PT ;  /* 0x0080000007077812 */ /* 0x000fc400078efcff */
[----:B------:R-:W-:Y:S02]  /*0e10*/  FSETP.NEU.FTZ.AND P1, PT, R3, R8, PT ;  /* 0x000000080300720b */ /* 0x000fe40003f3d000 */
[----:B------:R-:W-:Y:S02]  /*0e20*/  SHF.L.U32 R10, R7, R10, RZ ;  /* 0x0000000a070a7219 */ /* 0x000fe400000006ff */
[----:B------:R-:W-:Y:S02]  /*0e30*/  SEL R8, R9, RZ, P3 ;  /* 0x000000ff09087207 */ /* 0x000fe40001800000 */
[----:B------:R-:W-:Y:S02]  /*0e40*/  ISETP.NE.AND P2, PT, R10, RZ, P2 ;  /* 0x000000ff0a00720c */ /* 0x000fe40001745270 */
[----:B------:R-:W-:Y:S02]  /*0e50*/  SHF.R.U32.HI R8, RZ, R8, R7 ;  /* 0x00000008ff087219 */ /* 0x000fe40000011607 */
[----:B------:R-:W-:-:S02]  /*0e60*/  PLOP3.LUT P1, PT, P1, P2, PT, 0xf8, 0x8f ;  /* 0x00000000008f781c */ /* 0x000fc40000f25f70 */
[----:B------:R-:W-:Y:S02]  /*0e70*/  SHF.R.U32.HI R10, RZ, 0x1, R8 ;  /* 0x00000001ff0a7819 */ /* 0x000fe40000011608 */
[----:B------:R-:W-:-:S04]  /*0e80*/  SEL R3, RZ, 0x1, !P1 ;  /* 0x00000001ff037807 */ /* 0x000fc80004800000 */
[----:B------:R-:W-:-:S04]  /*0e90*/  LOP3.LUT R3, R3, 0x1, R10, 0xf8, !PT ;  /* 0x0000000103037812 */ /* 0x000fc800078ef80a */
[----:B------:R-:W-:-:S05]  /*0ea0*/  LOP3.LUT R3, R3, R8, RZ, 0xc0, !PT ;  /* 0x0000000803037212 */ /* 0x000fca00078ec0ff */
[----:B------:R-:W-:-:S05]  /*0eb0*/  IMAD.IADD R3, R10, 0x1, R3 ;  /* 0x000000010a037824 */ /* 0x000fca00078e0203 */
[----:B------:R-:W-:Y:S01]  /*0ec0*/  LOP3.LUT R0, R3, R0, RZ, 0xfc, !PT ;  /* 0x0000000003007212 */ /* 0x000fe200078efcff */
[----:B------:R-:W-:Y:S06]  /*0ed0*/  BRA `(.L_x_30) ;  /* 0x0000000000107947 */ /* 0x000fec0003800000 */
.L_x_29:
[----:B------:R-:W-:-:S04]  /*0ee0*/  LOP3.LUT R0, R0, 0x80000000, RZ, 0xc0, !PT ;  /* 0x8000000000007812 */ /* 0x000fc800078ec0ff */
[----:B------:R-:W-:Y:S01]  /*0ef0*/  LOP3.LUT R0, R0, 0x7f800000, RZ, 0xfc, !PT ;  /* 0x7f80000000007812 */ /* 0x000fe200078efcff */
[----:B------:R-:W-:Y:S06]  /*0f00*/  BRA `(.L_x_30) ;  /* 0x0000000000047947 */ /* 0x000fec0003800000 */
.L_x_28:
[----:B------:R-:W-:-:S07]  /*0f10*/  IMAD R0, R9, 0x800000, R0 ;  /* 0x0080000009007824 */ /* 0x000fce00078e0200 */
.L_x_30:
[----:B------:R-:W-:Y:S05]  /*0f20*/  BSYNC.RECONVERGENT B4 ;  /* 0x0000000000047941 */ /* 0x000fea0003800200 */
.L_x_27:
[----:B------:R-:W-:Y:S05]  /*0f30*/  BRA `(.L_x_31) ;  /* 0x0000000000207947 */ /* 0x000fea0003800000 */
.L_x_26:
[----:B------:R-:W-:-:S04]  /*0f40*/  LOP3.LUT R0, R7, 0x80000000, R11, 0x48, !PT ;  /* 0x8000000007007812 */ /* 0x000fc800078e480b */
[----:B------:R-:W-:Y:S01]  /*0f50*/  LOP3.LUT R0, R0, 0x7f800000, RZ, 0xfc, !PT ;  /* 0x7f80000000007812 */ /* 0x000fe200078efcff */
[----:B------:R-:W-:Y:S06]  /*0f60*/  BRA `(.L_x_31) ;  /* 0x0000000000147947 */ /* 0x000fec0003800000 */
.L_x_25:
[----:B------:R-:W-:Y:S01]  /*0f70*/  LOP3.LUT R0, R7, 0x80000000, R11, 0x48, !PT ;  /* 0x8000000007007812 */ /* 0x000fe200078e480b */
[----:B------:R-:W-:Y:S06]  /*0f80*/  BRA `(.L_x_31) ;  /* 0x00000000000c7947 */ /* 0x000fec0003800000 */
.L_x_24:
[----:B------:R-:W0:Y:S01]  /*0f90*/  MUFU.RSQ R0, -QNAN ;  /* 0xffc0000000007908 */ /* 0x000e220000001400 */
[----:B------:R-:W-:Y:S05]  /*0fa0*/  BRA `(.L_x_31) ;  /* 0x0000000000047947 */ /* 0x000fea0003800000 */
.L_x_23:
[----:B------:R-:W-:-:S07]  /*0fb0*/  FADD.FTZ R0, R0, R3 ;  /* 0x0000000300007221 */ /* 0x000fce0000010000 */
.L_x_31:
[----:B------:R-:W-:Y:S05]  /*0fc0*/  BSYNC.RECONVERGENT B3 ;  /* 0x0000000000037941 */ /* 0x000fea0003800200 */
.L_x_21:
[----:B------:R-:W-:-:S04]  /*0fd0*/  IMAD.MOV.U32 R7, RZ, RZ, 0x0 ;  /* 0x00000000ff077424 */ /* 0x000fc800078e00ff */
[----:B0-----:R-:W-:Y:S05]  /*0fe0*/  RET.REL.NODEC R6 `(_Z16compi_distance3DPfS_PjS0_) ;  /* 0xfffffff006047950 */ /* 0x001fea0003c3ffff */
.L_x_32:
        /* <DEDUP_REMOVED lines=9> */
.L_x_73:


//--------------------- .text._Z16compi_distance2DPfS_PjS0_ --------------------------
	.section	.text._Z16compi_distance2DPfS_PjS0_,"ax",@progbits
	.align	128
        .global         _Z16compi_distance2DPfS_PjS0_
        .type           _Z16compi_distance2DPfS_PjS0_,@function
        .size           _Z16compi_distance2DPfS_PjS0_,(.L_x_74 - _Z16compi_distance2DPfS_PjS0_)
        .other          _Z16compi_distance2DPfS_PjS0_,@"STO_CUDA_ENTRY STV_DEFAULT"
_Z16compi_distance2DPfS_PjS0_:
.text._Z16compi_distance2DPfS_PjS0_:
        /* <DEDUP_REMOVED lines=11> */
[----:B0-----:R-:W-:-:S05]  /*00b0*/  IMAD R2, R3, UR6, R0 ;  /* 0x0000000603027c24 */ /* 0x001fca000f8e0200 */
[----:B-1----:R-:W-:Y:S01]  /*00c0*/  ISETP.GE.AND P0, PT, R2, UR7, PT ;  /* 0x0000000702007c0c */ /* 0x002fe2000bf06270 */
[----:B----4-:R-:W-:-:S03]  /*00d0*/  UIMAD UR4, UR4, UR5, URZ ;  /* 0x00000005040472a4 */ /* 0x010fc6000f8e02ff */
[----:B--2---:R-:W-:-:S13]  /*00e0*/  ISETP.NE.OR P0, PT, R14, RZ, P0 ;  /* 0x000000ff0e00720c */ /* 0x004fda0000705670 */
[----:B---3--:R-:W-:Y:S05]  /*00f0*/  @P0 BRA `(.L_x_35) ;  /* 0x0000000000500947 */ /* 0x008fea0003800000 */
[----:B------:R-:W0:Y:S01]  /*0100*/  LDC.64 R4, c[0x0][0x380] ;  /* 0x0000e000ff047b82 */ /* 0x000e220000000a00 */
[----:B------:R-:W1:Y:S01]  /*0110*/  LDCU UR10, c[0x3][0x8] ;  /* 0x00c00100ff0a77ac */ /* 0x000e620008000800 */
[----:B------:R-:W2:Y:S01]  /*0120*/  LDCU UR11, c[0x3][0x4] ;  /* 0x00c00080ff0b77ac */ /* 0x000ea20008000800 */
[----:B-1----:R-:W-:-:S04]  /*0130*/  IMAD R3, R2, UR10, RZ ;  /* 0x0000000a02037c24 */ /* 0x002fc8000f8e02ff */
[----:B0-----:R-:W-:-:S05]  /*0140*/  IMAD.WIDE R4, R3, 0x4, R4 ;  /* 0x0000000403047825 */ /* 0x001fca00078e0204 */
[----:B------:R-:W3:Y:S04]  /*0150*/  LDG.E R3, desc[UR8][R4.64] ;  /* 0x0000000804037981 */ /* 0x000ee8000c1e1900 */
[----:B------:R-:W4:Y:S01]  /*0160*/  LDG.E R7, desc[UR8][R4.64+0x4] ;  /* 0x0000040804077981 */ /* 0x000f22000c1e1900 */
[----:B------:R-:W0:Y:S01]  /*0170*/  S2UR UR6, SR_CgaCtaId ;  /* 0x00000000000679c3 */ /* 0x000e220000008800 */
[----:B------:R-:W-:Y:S01]  /*0180*/  UMOV UR5, 0x400 ;  /* 0x0000040000057882 */ /* 0x000fe20000000000 */
[C---:B------:R-:W-:Y:S02]  /*0190*/  IMAD R6, R0.reuse, UR10, RZ ;  /* 0x0000000a00067c24 */ /* 0x040fe4000f8e02ff */
[----:B------:R-:W-:Y:S02]  /*01a0*/  VIADD R8, R0, UR4 ;  /* 0x0000000400087c36 */ /* 0x000fe40008000000 */
[----:B--2---:R-:W-:-:S05]  /*01b0*/  IMAD.U32 R9, RZ, RZ, UR11 ;  /* 0x0000000bff097e24 */ /* 0x004fca000f8e00ff */
[----:B------:R-:W-:Y:S01]  /*01c0*/  ISETP.GE.U32.AND P0, PT, R8, R9, PT ;  /* 0x000000090800720c */ /* 0x000fe20003f06070 */
[----:B0-----:R-:W-:-:S06]  /*01d0*/  ULEA UR5, UR6, UR5, 0x18 ;  /* 0x0000000506057291 */ /* 0x001fcc000f8ec0ff */
[----:B------:R-:W-:-:S06]  /*01e0*/  LEA R6, R6, UR5, 0x2 ;  /* 0x0000000506067c11 */ /* 0x000fcc000f8e10ff */
[----:B------:R-:W-:Y:S05]  /*01f0*/  @P0 BREAK.RELIABLE B0 ;  /* 0x0000000000000942 */ /* 0x000fea0003800100 */
[----:B---3--:R0:W-:Y:S04]  /*0200*/  STS [R6], R3 ;  /* 0x0000000306007388 */ /* 0x0081e80000000800 */
[----:B----4-:R0:W-:Y:S01]  /*0210*/  STS [R6+0x4], R7 ;  /* 0x0000040706007388 */ /* 0x0101e20000000800 */
[----:B------:R-:W-:Y:S05]  /*0220*/  @!P0 BRA `(.L_x_36) ;  /* 0x0000000000208947 */ /* 0x000fea0003800000 */
[----:B------:R-:W-:Y:S05]  /*0230*/  BRA `(.L_x_37) ;  /* 0x0000000000647947 */ /* 0x000fea0003800000 */
.L_x_35:
[----:B------:R-:W0:Y:S01]  /*0240*/  LDCU UR5, c[0x3][0x4] ;  /* 0x00c00080ff0577ac */ /* 0x000e220008000800 */
[----:B------:R-:W-:Y:S02]  /*0250*/  VIADD R4, R0, UR4 ;  /* 0x0000000400047c36 */ /* 0x000fe40008000000 */
[----:B0-----:R-:W-:-:S05]  /*0260*/  IMAD.U32 R9, RZ, RZ, UR5 ;  /* 0x00000005ff097e24 */ /* 0x001fca000f8e00ff */
[----:B------:R-:W-:-:S04]  /*0270*/  ISETP.GE.U32.AND P0, PT, R4, R9, PT ;  /* 0x000000090400720c */ /* 0x000fc80003f06070 */
[----:B------:R-:W-:-:S13]  /*0280*/  ISETP.NE.OR P0, PT, R14, RZ, P0 ;  /* 0x000000ff0e00720c */ /* 0x000fda0000705670 */
[----:B------:R-:W-:Y:S05]  /*0290*/  @P0 BREAK.RELIABLE B0 ;  /* 0x0000000000000942 */ /* 0x000fea0003800100 */
[----:B------:R-:W-:Y:S05]  /*02a0*/  @P0 BRA `(.L_x_37) ;  /* 0x0000000000480947 */ /* 0x000fea0003800000 */
.L_x_36:
[----:B------:R-:W-:Y:S05]  /*02b0*/  BSYNC.RELIABLE B0 ;  /* 0x0000000000007941 */ /* 0x000fea0003800100 */
.L_x_34:
        /* <DEDUP_REMOVED lines=9> */
[----:B------:R-:W3:Y:S01]  /*0350*/  LDG.E R7, desc[UR8][R4.64+0x4] ;  /* 0x0000040804077981 */ /* 0x000ee2000c1e1900 */
[----:B------:R-:W0:Y:S01]  /*0360*/  S2UR UR6, SR_CgaCtaId ;  /* 0x00000000000679c3 */ /* 0x000e220000008800 */
[----:B------:R-:W-:Y:S02]  /*0370*/  UMOV UR5, 0x400 ;  /* 0x0000040000057882 */ /* 0x000fe40000000000 */
[----:B------:R-:W-:-:S04]  /*0380*/  UIADD3 UR5, UPT, UPT, UR5, 0x100, URZ ;  /* 0x0000010005057890 */ /* 0x000fc8000fffe0ff */
[----:B0-----:R-:W-:-:S06]  /*0390*/  ULEA UR5, UR6, UR5, 0x18 ;  /* 0x0000000506057291 */ /* 0x001fcc000f8ec0ff */
[----:B------:R-:W-:-:S05]  /*03a0*/  LEA R6, R8, UR5, 0x2 ;  /* 0x0000000508067c11 */ /* 0x000fca000f8e10ff */
[----:B--2---:R1:W-:Y:S04]  /*03b0*/  STS [R6], R3 ;  /* 0x0000000306007388 */ /* 0x0043e80000000800 */
[----:B---3--:R1:W-:Y:S02]  /*03c0*/  STS [R6+0x4], R7 ;  /* 0x0000040706007388 */ /* 0x0083e40000000800 */
.L_x_37:
[----:B------:R-:W-:Y:S05]  /*03d0*/  BSYNC.RECONVERGENT B1 ;  /* 0x0000000000017941 */ /* 0x000fea0003800200 */
.L_x_33:
[----:B------:R-:W-:Y:S05]  /*03e0*/  WARPSYNC.ALL ;  /* 0x0000000000007948 */ /* 0x000fea0003800000 */
[----:B------:R-:W2:Y:S08]  /*03f0*/  S2UR UR11, SR_CgaCtaId ;  /* 0x00000000000b79c3 */ /* 0x000eb00000008800 */
[----:B------:R-:W-:Y:S01]  /*0400*/  BAR.SYNC.DEFER_BLOCKING 0x0 ;  /* 0x0000000000007b1d */ /* 0x000fe20000010000 */
[----:B01----:R-:W-:-:S02]  /*0410*/  VIADD R3, R14, UR4 ;  /* 0x000000040e037c36 */ /* 0x003fc40008000000 */
[----:B------:R-:W-:-:S03]  /*0420*/  IMAD.MOV.U32 R5, RZ, RZ, -0x1194d800 ;  /* 0xee6b2800ff057424 */ /* 0x000fc600078e00ff */
[----:B------:R-:W-:Y:S01]  /*0430*/  UMOV UR10, 0x400 ;  /* 0x00000400000a7882 */ /* 0x000fe20000000000 */
[----:B------:R-:W-:Y:S01]  /*0440*/  ISETP.GE.AND P0, PT, R3, R9, PT ;  /* 0x000000090300720c */ /* 0x000fe20003f06270 */
[----:B------:R-:W-:Y:S01]  /*0450*/  UIADD3 UR5, UPT, UPT, UR10, 0x200, URZ ;  /* 0x000002000a057890 */ /* 0x000fe2000fffe0ff */
[----:B------:R-:W-:Y:S02]  /*0460*/  BSSY.RECONVERGENT B1, `(.L_x_38) ;  /* 0x0000031000017945 */ /* 0x000fe40003800200 */
[----:B------:R-:W-:Y:S01]  /*0470*/  ISETP.LT.AND P0, PT, R2, UR7, !P0 ;  /* 0x0000000702007c0c */ /* 0x000fe2000c701270 */
[----:B--2---:R-:W-:-:S06]  /*0480*/  ULEA UR5, UR11, UR5, 0x18 ;  /* 0x000000050b057291 */ /* 0x004fcc000f8ec0ff */
[----:B------:R-:W-:-:S05]  /*0490*/  LEA R4, R0, UR5, 0x2 ;  /* 0x0000000500047c11 */ /* 0x000fca000f8e10ff */
[----:B------:R0:W-:Y:S01]  /*04a0*/  STS [R4], R5 ;  /* 0x0000000504007388 */ /* 0x0001e20000000800 */
[----:B------:R-:W-:Y:S06]  /*04b0*/  BAR.SYNC.DEFER_BLOCKING 0x0 ;  /* 0x0000000000007b1d */ /* 0x000fec0000010000 */
[----:B------:R-:W-:Y:S05]  /*04c0*/  @!P0 BRA `(.L_x_39) ;  /* 0x0000000000a88947 */ /* 0x000fea0003800000 */
[----:B------:R-:W-:Y:S01]  /*04d0*/  UIADD3 UR4, UPT, UPT, UR10, 0x100, URZ ;  /* 0x000001000a047890 */ /* 0x000fe2000fffe0ff */
[----:B------:R-:W-:Y:S01]  /*04e0*/  BSSY.RECONVERGENT B2, `(.L_x_40) ;  /* 0x0000025000027945 */ /* 0x000fe20003800200 */
[----:B------:R-:W1:Y:S02]  /*04f0*/  LDCU.128 UR12, c[0x3][0x10] ;  /* 0x00c00200ff0c77ac */ /* 0x000e640008000c00 */
[----:B------:R-:W-:Y:S02]  /*0500*/  ULEA UR4, UR11, UR4, 0x18 ;  /* 0x000000040b047291 */ /* 0x000fe4000f8ec0ff */
[----:B------:R-:W-:Y:S01]  /*0510*/  ULEA UR20, UR11, UR10, 0x18 ;  /* 0x0000000a0b147291 */ /* 0x000fe2000f8ec0ff */
[----:B------:R-:W2:Y:S03]  /*0520*/  LDCU.128 UR16, c[0x3][0x30] ;  /* 0x00c00600ff1077ac */ /* 0x000ea60008000c00 */
[----:B------:R-:W-:-:S02]  /*0530*/  LEA R3, R14, UR4, 0x3 ;  /* 0x000000040e037c11 */ /* 0x000fc4000f8e18ff */
[----:B------:R-:W-:-:S03]  /*0540*/  LEA R0, R0, UR20, 0x3 ;  /* 0x0000001400007c11 */ /* 0x000fc6000f8e18ff */
[----:B------:R-:W3:Y:S01]  /*0550*/  LDS.64 R16, [R3] ;  /* 0x0000000003107984 */ /* 0x000ee20000000a00 */
[----:B------:R-:W4:Y:S01]  /*0560*/  LDCU.128 UR4, c[0x3][0x20] ;  /* 0x00c00400ff0477ac */ /* 0x000f220008000c00 */
[----:B---3--:R-:W4:Y:S08]  /*0570*/  F2F.F64.F32 R6, R17 ;  /* 0x0000001100067310 */ /* 0x008f300000201800 */
[----:B------:R-:W1:Y:S01]  /*0580*/  F2F.F64.F32 R8, R16 ;  /* 0x0000001000087310 */ /* 0x000e620000201800 */
[C---:B----4-:R-:W-:Y:S01]  /*0590*/  DMUL R10, R6.reuse, UR4 ;  /* 0x00000004060a7c28 */ /* 0x050fe20008000000 */
[----:B------:R-:W3:Y:S01]  /*05a0*/  LDCU UR4, c[0x3][0x8] ;  /* 0x00c00100ff0477ac */ /* 0x000ee20008000800 */
[----:B------:R-:W-:Y:S01]  /*05b0*/  DMUL R12, R6, UR6 ;  /* 0x00000006060c7c28 */ /* 0x000fe20008000000 */
[----:B------:R-:W4:Y:S05]  /*05c0*/  LDS.64 R6, [R0] ;  /* 0x0000000000067984 */ /* 0x000f2a0000000a00 */
[----:B-1----:R-:W-:-:S02]  /*05d0*/  DFMA R10, R8, UR12, R10 ;  /* 0x0000000c080a7c2b */ /* 0x002fc4000800000a */
[----:B------:R-:W-:-:S06]  /*05e0*/  DFMA R12, R8, UR14, R12 ;  /* 0x0000000e080c7c2b */ /* 0x000fcc000800000c */
[----:B--2---:R-:W-:Y:S02]  /*05f0*/  DADD R10, R10, UR16 ;  /* 0x000000100a0a7e29 */ /* 0x004fe40008000000 */
[----:B------:R-:W-:Y:S01]  /*0600*/  DADD R12, R12, UR18 ;  /* 0x000000120c0c7e29 */ /* 0x000fe20008000000 */
[----:B---3--:R-:W-:-:S04]  /*0610*/  I2FP.F32.S32 R3, UR4 ;  /* 0x0000000400037c45 */ /* 0x008fc80008201400 */
[----:B------:R-:W0:Y:S08]  /*0620*/  MUFU.RCP R8, R3 ;  /* 0x0000000300087308 */ /* 0x000e300000001000 */
[----:B------:R-:W4:Y:S08]  /*0630*/  F2F.F32.F64 R12, R12 ;  /* 0x0000000c000c7310 */ /* 0x000f300000301000 */
[----:B------:R-:W1:Y:S01]  /*0640*/  F2F.F32.F64 R11, R10 ;  /* 0x0000000a000b7310 */ /* 0x000e620000301000 */
[----:B0-----:R-:W-:-:S04]  /*0650*/  FFMA R5, -R3, R8, 1 ;  /* 0x3f80000003057423 */ /* 0x001fc80000000108 */
[----:B------:R-:W-:Y:S01]  /*0660*/  FFMA R5, R8, R5, R8 ;  /* 0x0000000508057223 */ /* 0x000fe20000000008 */
[----:B----4-:R-:W-:-:S04]  /*0670*/  FADD R7, -R12, R7 ;  /* 0x000000070c077221 */ /* 0x010fc80000000100 */
[----:B------:R-:W-:Y:S01]  /*0680*/  FMUL R7, R7, R7 ;  /* 0x0000000707077220 */ /* 0x000fe20000400000 */
[----:B-1----:R-:W-:-:S04]  /*0690*/  FADD R6, R6, -R11 ;  /* 0x8000000b06067221 */ /* 0x002fc80000000000 */
[----:B------:R-:W-:-:S04]  /*06a0*/  FFMA R0, R6, R6, R7 ;  /* 0x0000000606007223 */ /* 0x000fc80000000007 */
[----:B------:R-:W0:Y:S01]  /*06b0*/  FCHK P1, R0, R3 ;  /* 0x0000000300007302 */ /* 0x000e220000020000 */
[----:B------:R-:W-:-:S04]  /*06c0*/  FFMA R6, R0, R5, RZ ;  /* 0x0000000500067223 */ /* 0x000fc800000000ff */
[----:B------:R-:W-:-:S04]  /*06d0*/  FFMA R7, -R3, R6, R0 ;  /* 0x0000000603077223 */ /* 0x000fc80000000100 */
[----:B------:R-:W-:Y:S01]  /*06e0*/  FFMA R5, R5, R7, R6 ;  /* 0x0000000705057223 */ /* 0x000fe20000000006 */
[----:B0-----:R-:W-:Y:S06]  /*06f0*/  @!P1 BRA `(.L_x_41) ;  /* 0x00000000000c9947 */ /* 0x001fec0003800000 */
[----:B------:R-:W-:-:S07]  /*0700*/  MOV R6, 0x720 ;  /* 0x0000072000067802 */ /* 0x000fce0000000f00 */
[----:B------:R-:W-:Y:S05]  /*0710*/  CALL.REL.NOINC `($__internal_1_$__cuda_sm3x_div_rn_noftz_f32_slowpath) ;  /* 0x0000000000447944 */ /* 0x000fea0003c00000 */
[----:B------:R-:W-:-:S07]  /*0720*/  IMAD.MOV.U32 R5, RZ, RZ, R0 ;  /* 0x000000ffff057224 */ /* 0x000fce00078e0000 */
.L_x_41:
[----:B------:R-:W-:Y:S05]  /*0730*/  BSYNC.RECONVERGENT B2 ;  /* 0x0000000000027941 */ /* 0x000fea0003800200 */
.L_x_40:
[----:B------:R-:W-:-:S06]  /*0740*/  FMUL R5, R5, 1000000 ;  /* 0x4974240005057820 */ /* 0x000fcc0000400000 */
[----:B------:R-:W0:Y:S02]  /*0750*/  F2I.U32.NTZ R5, R5 ;  /* 0x0000000500057305 */ /* 0x000e240000203000 */
[----:B0-----:R1:W-:Y:S02]  /*0760*/  ATOMS.MIN RZ, [R4], R5 ;  /* 0x0000000504ff738c */ /* 0x0013e40000800000 */
.L_x_39:
[----:B------:R-:W-:Y:S05]  /*0770*/  BSYNC.RECONVERGENT B1 ;  /* 0x0000000000017941 */ /* 0x000fea0003800200 */
.L_x_38:
[----:B------:R-:W-:Y:S01]  /*0780*/  BAR.SYNC.DEFER_BLOCKING 0x0 ;  /* 0x0000000000007b1d */ /* 0x000fe20000010000 */
[----:B------:R-:W-:-:S05]  /*0790*/  ISETP.NE.OR P0, PT, R14, RZ, !P0 ;  /* 0x000000ff0e00720c */ /* 0x000fca0004705670 */
[----:B------:R-:W-:Y:S08]  /*07a0*/  BSSY.RECONVERGENT B1, `(.L_x_42) ;  /* 0x0000006000017945 */ /* 0x000ff00003800200 */
[----:B------:R-:W-:Y:S05]  /*07b0*/  @P0 BRA `(.L_x_43) ;  /* 0x0000000000100947 */ /* 0x000fea0003800000 */
[----:B01----:R-:W0:Y:S01]  /*07c0*/  LDS R5, [R4] ;  /* 0x0000000004057984 */ /* 0x003e220000000800 */
[----:B------:R-:W1:Y:S02]  /*07d0*/  LDC.64 R6, c[0x0][0x390] ;  /* 0x0000e400ff067b82 */ /* 0x000e640000000a00 */
[----:B-1----:R-:W-:-:S05]  /*07e0*/  IMAD.WIDE R2, R2, 0x4, R6 ;  /* 0x0000000402027825 */ /* 0x002fca00078e0206 */
[----:B0-----:R2:W-:Y:S02]  /*07f0*/  REDG.E.MIN.STRONG.GPU desc[UR8][R2.64], R5 ;  /* 0x000000050200798e */ /* 0x0015e4000c92e108 */
.L_x_43:
[----:B------:R-:W-:Y:S05]  /*0800*/  BSYNC.RECONVERGENT B1 ;  /* 0x0000000000017941 */ /* 0x000fea0003800200 */
.L_x_42:
[----:B------:R-:W-:Y:S06]  /*0810*/  BAR.SYNC.DEFER_BLOCKING 0x0 ;  /* 0x0000000000007b1d */ /* 0x000fec0000010000 */
[----:B------:R-:W-:Y:S05]  /*0820*/  EXIT ;  /* 0x000000000000794d */ /* 0x000fea0003800000 */
        .weak           $__internal_1_$__cuda_sm3x_div_rn_noftz_f32_slowpath
        .type           $__internal_1_$__cuda_sm3x_div_rn_noftz_f32_slowpath,@function
        .size           $__internal_1_$__cuda_sm3x_div_rn_noftz_f32_slowpath,(.L_x_74 - $__internal_1_$__cuda_sm3x_div_rn_noftz_f32_slowpath)
$__internal_1_$__cuda_sm3x_div_rn_noftz_f32_slowpath:
[--C-:B------:R-:W-:Y:S01]  /*0830*/  SHF.R.U32.HI R7, RZ, 0x17, R3.reuse ;  /* 0x00000017ff077819 */ /* 0x100fe20000011603 */
[----:B------:R-:W-:Y:S01]  /*0840*/  BSSY.RECONVERGENT B3, `(.L_x_44) ;  /* 0x0000064000037945 */ /* 0x000fe20003800200 */
[--C-:B------:R-:W-:Y:S01]  /*0850*/  SHF.R.U32.HI R5, RZ, 0x17, R0.reuse ;  /* 0x00000017ff057819 */ /* 0x100fe20000011600 */
[----:B------:R-:W-:Y:S01]  /*0860*/  IMAD.MOV.U32 R9, RZ, RZ, R0 ;  /* 0x000000ffff097224 */ /* 0x000fe200078e0000 */
[----:B------:R-:W-:Y:S01]  /*0870*/  LOP3.LUT R8, R7, 0xff, RZ, 0xc0, !PT ;  /* 0x000000ff07087812 */ /* 0x000fe200078ec0ff */
[----:B------:R-:W-:Y:S01]  /*0880*/  IMAD.MOV.U32 R10, RZ, RZ, R3 ;  /* 0x000000ffff0a7224 */ /* 0x000fe200078e0003 */
[----:B------:R-:W-:-:S03]  /*0890*/  LOP3.LUT R7, R5, 0xff, RZ, 0xc0, !PT ;  /* 0x000000ff05077812 */ /* 0x000fc600078ec0ff */
[----:B------:R-:W-:Y:S02]  /*08a0*/  VIADD R12, R8, 0xffffffff ;  /* 0xffffffff080c7836 */ /* 0x000fe40000000000 */
[----:B------:R-:W-:-:S03]  /*08b0*/  VIADD R11, R7, 0xffffffff ;  /* 0xffffffff070b7836 */ /* 0x000fc60000000000 */
[----:B------:R-:W-:-:S04]  /*08c0*/  ISETP.GT.U32.AND P1, PT, R12, 0xfd, PT ;  /* 0x000000fd0c00780c */ /* 0x000fc80003f24070 */
[----:B------:R-:W-:-:S13]  /*08d0*/  ISETP.GT.U32.OR P1, PT, R11, 0xfd, P1 ;  /* 0x000000fd0b00780c */ /* 0x000fda0000f24470 */
[----:B------:R-:W-:Y:S01]  /*08e0*/  @!P1 IMAD.MOV.U32 R5, RZ, RZ, RZ ;  /* 0x000000ffff059224 */ /* 0x000fe200078e00ff */
[----:B------:R-:W-:Y:S06]  /*08f0*/  @!P1 BRA `(.L_x_45) ;  /* 0x00000000005c9947 */ /* 0x000fec0003800000 */
[----:B------:R-:W-:Y:S02]  /*0900*/  FSETP.GTU.FTZ.AND P1, PT, |R0|, +INF , PT ;  /* 0x7f8000000000780b */ /* 0x000fe40003f3c200 */
        /* <DEDUP_REMOVED lines=22> */
.L_x_45:
[----:B------:R-:W-:Y:S01]  /*0a70*/  LEA R3, R8, 0xc0800000, 0x17 ;  /* 0xc080000008037811 */ /* 0x000fe200078eb8ff */
[----:B------:R-:W-:Y:S01]  /*0a80*/  VIADD R7, R7, 0xffffff81 ;  /* 0xffffff8107077836 */ /* 0x000fe20000000000 */
[----:B------:R-:W-:Y:S03]  /*0a90*/  BSSY.RECONVERGENT B4, `(.L_x_50) ;  /* 0x0000035000047945 */ /* 0x000fe60003800200 */
[----:B------:R-:W-:Y:S01]  /*0aa0*/  IMAD.IADD R3, R10, 0x1, -R3 ;  /* 0x000000010a037824 */ /* 0x000fe200078e0a03 */
[C---:B------:R-:W-:Y:S01]  /*0ab0*/  IADD3 R8, PT, PT, R7.reuse, 0x7f, -R8 ;  /* 0x0000007f07087810 */ /* 0x040fe20007ffe808 */
[----:B------:R-:W-:Y:S02]  /*0ac0*/  IMAD R0, R7, -0x800000, R9 ;  /* 0xff80000007007824 */ /* 0x000fe400078e0209 */
[----:B------:R-:W0:Y:S01]  /*0ad0*/  MUFU.RCP R10, R3 ;  /* 0x00000003000a7308 */ /* 0x000e220000001000 */
[----:B------:R-:W-:Y:S01]  /*0ae0*/  FADD.FTZ R11, -R3, -RZ ;  /* 0x800000ff030b7221 */ /* 0x000fe20000010100 */
[----:B------:R-:W-:-:S03]  /*0af0*/  IMAD.IADD R8, R8, 0x1, R5 ;  /* 0x0000000108087824 */ /* 0x000fc600078e0205 */
        /* <DEDUP_REMOVED lines=21> */
[CCC-:B------:R-:W-:Y:S01]  /*0c50*/  FFMA.RM R8, R12.reuse, R10.reuse, R9.reuse ;  /* 0x0000000a0c087223 */ /* 0x1c0fe20000004009 */
[C---:B------:R-:W-:Y:S02]  /*0c60*/  ISETP.NE.AND P3, PT, R7.reuse, RZ, PT ;  /* 0x000000ff0700720c */ /* 0x040fe40003f65270 */
[----:B------:R-:W-:Y:S02]  /*0c70*/  ISETP.NE.AND P2, PT, R7, RZ, PT ;  /* 0x000000ff0700720c */ /* 0x000fe40003f45270 */
[----:B------:R-:W-:Y:S01]  /*0c80*/  LOP3.LUT R5, R3, 0x7fffff, RZ, 0xc0, !PT ;  /* 0x007fffff03057812 */ /* 0x000fe200078ec0ff */
[----:B------:R-:W-:Y:S01]  /*0c90*/  FFMA.RP R3, R12, R10, R9 ;  /* 0x0000000a0c037223 */ /* 0x000fe20000008009 */
[----:B------:R-:W-:Y:S02]  /*0ca0*/  VIADD R10, R7, 0x20 ;  /* 0x00000020070a7836 */ /* 0x000fe40000000000 */
[----:B------:R-:W-:Y:S01]  /*0cb0*/  LOP3.LUT R5, R5, 0x800000, RZ, 0xfc, !PT ;  /* 0x0080000005057812 */ /* 0x000fe200078efcff */
[----:B------:R-:W-:Y:S01]  /*0cc0*/  IMAD.MOV R7, RZ, RZ, -R7 ;  /* 0x000000ffff077224 */ /* 0x000fe200078e0a07 */
[----:B------:R-:W-:-:S02]  /*0cd0*/  FSETP.NEU.FTZ.AND P1, PT, R3, R8, PT ;  /* 0x000000080300720b */ /* 0x000fc40003f3d000 */
[----:B------:R-:W-:Y:S02]  /*0ce0*/  SHF.L.U32 R10, R5, R10, RZ ;  /* 0x0000000a050a7219 */ /* 0x000fe400000006ff */
[----:B------:R-:W-:Y:S02]  /*0cf0*/  SEL R8, R7, RZ, P3 ;  /* 0x000000ff07087207 */ /* 0x000fe40001800000 */
[----:B------:R-:W-:Y:S02]  /*0d00*/  ISETP.NE.AND P2, PT, R10, RZ, P2 ;  /* 0x000000ff0a00720c */ /* 0x000fe40001745270 */
[----:B------:R-:W-:Y:S02]  /*0d10*/  SHF.R.U32.HI R8, RZ, R8, R5 ;  /* 0x00000008ff087219 */ /* 0x000fe40000011605 */
[----:B------:R-:W-:Y:S02]  /*0d20*/  PLOP3.LUT P1, PT, P1, P2, PT, 0xf8, 0x8f ;  /* 0x00000000008f781c */ /* 0x000fe40000f25f70 */
[----:B------:R-:W-:-:S02]  /*0d30*/  SHF.R.U32.HI R10, RZ, 0x1, R8 ;  /* 0x00000001ff0a7819 */ /* 0x000fc40000011608 */
[----:B------:R-:W-:-:S04]  /*0d40*/  SEL R3, RZ, 0x1, !P1 ;  /* 0x00000001ff037807 */ /* 0x000fc80004800000 */
[----:B------:R-:W-:-:S04]  /*0d50*/  LOP3.LUT R3, R3, 0x1, R10, 0xf8, !PT ;  /* 0x0000000103037812 */ /* 0x000fc800078ef80a */
[----:B------:R-:W-:-:S05]  /*0d60*/  LOP3.LUT R3, R3, R8, RZ, 0xc0, !PT ;  /* 0x0000000803037212 */ /* 0x000fca00078ec0ff */
[----:B------:R-:W-:-:S05]  /*0d70*/  IMAD.IADD R3, R10, 0x1, R3 ;  /* 0x000000010a037824 */ /* 0x000fca00078e0203 */
[----:B------:R-:W-:Y:S01]  /*0d80*/  LOP3.LUT R0, R3, R0, RZ, 0xfc, !PT ;  /* 0x0000000003007212 */ /* 0x000fe200078efcff */
[----:B------:R-:W-:Y:S06]  /*0d90*/  BRA `(.L_x_53) ;  /* 0x0000000000107947 */ /* 0x000fec0003800000 */
.L_x_52:
[----:B------:R-:W-:-:S04]  /*0da0*/  LOP3.LUT R0, R0, 0x80000000, RZ, 0xc0, !PT ;  /* 0x8000000000007812 */ /* 0x000fc800078ec0ff */
[----:B------:R-:W-:Y:S01]  /*0db0*/  LOP3.LUT R0, R0, 0x7f800000, RZ, 0xfc, !PT ;  /* 0x7f80000000007812 */ /* 0x000fe200078efcff */
[----:B------:R-:W-:Y:S06]  /*0dc0*/  BRA `(.L_x_53) ;  /* 0x0000000000047947 */ /* 0x000fec0003800000 */
.L_x_51:
[----:B------:R-:W-:-:S07]  /*0dd0*/  IMAD R0, R8, 0x800000, R0 ;  /* 0x0080000008007824 */ /* 0x000fce00078e0200 */
.L_x_53:
[----:B------:R-:W-:Y:S05]  /*0de0*/  BSYNC.RECONVERGENT B4 ;  /* 0x0000000000047941 */ /* 0x000fea0003800200 */
.L_x_50:
[----:B------:R-:W-:Y:S05]  /*0df0*/  BRA `(.L_x_54) ;  /* 0x0000000000207947 */ /* 0x000fea0003800000 */
.L_x_49:
[----:B------:R-:W-:-:S04]  /*0e00*/  LOP3.LUT R0, R10, 0x80000000, R9, 0x48, !PT ;  /* 0x800000000a007812 */ /* 0x000fc800078e4809 */
[----:B------:R-:W-:Y:S01]  /*0e10*/  LOP3.LUT R0, R0, 0x7f800000, RZ, 0xfc, !PT ;  /* 0x7f80000000007812 */ /* 0x000fe200078efcff */
[----:B------:R-:W-:Y:S06]  /*0e20*/  BRA `(.L_x_54) ;  /* 0x0000000000147947 */ /* 0x000fec0003800000 */
.L_x_48:
[----:B------:R-:W-:Y:S01]  /*0e30*/  LOP3.LUT R0, R10, 0x80000000, R9, 0x48, !PT ;  /* 0x800000000a007812 */ /* 0x000fe200078e4809 */
[----:B------:R-:W-:Y:S06]  /*0e40*/  BRA `(.L_x_54) ;  /* 0x00000000000c7947 */ /* 0x000fec0003800000 */
.L_x_47:
[----:B------:R-:W0:Y:S01]  /*0e50*/  MUFU.RSQ R0, -QNAN ;  /* 0xffc0000000007908 */ /* 0x000e220000001400 */
[----:B------:R-:W-:Y:S05]  /*0e60*/  BRA `(.L_x_54) ;  /* 0x0000000000047947 */ /* 0x000fea0003800000 */
.L_x_46:
[----:B------:R-:W-:-:S07]  /*0e70*/  FADD.FTZ R0, R0, R3 ;  /* 0x0000000300007221 */ /* 0x000fce0000010000 */
.L_x_54:
[----:B------:R-:W-:Y:S05]  /*0e80*/  BSYNC.RECONVERGENT B3 ;  /* 0x0000000000037941 */ /* 0x000fea0003800200 */
.L_x_44:
[----:B------:R-:W-:-:S04]  /*0e90*/  IMAD.MOV.U32 R7, RZ, RZ, 0x0 ;  /* 0x00000000ff077424 */ /* 0x000fc800078e00ff */
[----:B0-----:R-:W-:Y:S05]  /*0ea0*/  RET.REL.NODEC R6 `(_Z16compi_distance2DPfS_PjS0_) ;  /* 0xfffffff006547950 */ /* 0x001fea0003c3ffff */
.L_x_55:
        /* <DEDUP_REMOVED lines=13> */
.L_x_74:


//--------------------- .text._Z10init_distYPj    --------------------------
	.section	.text._Z10init_distYPj,"ax",@progbits
	.align	128
        .global         _Z10init_distYPj
        .type           _Z10init_distYPj,@function
        .size           _Z10init_distYPj,(.L_x_79 - _Z10init_distYPj)
        .other          _Z10init_distYPj,@"STO_CUDA_ENTRY STV_DEFAULT"
_Z10init_distYPj:
.text._Z10init_distYPj:
[----:B------:R-:W-:Y:S01]  /*0000*/  LDC R1, c[0x0][0x37c] ;  /* 0x0000df00ff017b82 */ /* 0x000fe20000000800 */
[----:B------:R-:W0:Y:S07]  /*0010*/  S2R R0, SR_TID.X ;  /* 0x0000000000007919 */ /* 0x000e2e0000002100 */
[----:B------:R-:W0:Y:S01]  /*0020*/  S2UR UR4, SR_CTAID.X ;  /* 0x00000000000479c3 */ /* 0x000e220000002500 */
[----:B------:R-:W1:Y:S07]  /*0030*/  LDCU UR5, c[0x3][0x4] ;  /* 0x00c00080ff0577ac */ /* 0x000e6e0008000800 */
[----:B------:R-:W0:Y:S02]  /*0040*/  LDC R5, c[0x0][0x360] ;  /* 0x0000d800ff057b82 */ /* 0x000e240000000800 */
[----:B0-----:R-:W-:-:S05]  /*0050*/  IMAD R5, R5, UR4, R0 ;  /* 0x0000000405057c24 */ /* 0x001fca000f8e0200 */
[----:B-1----:R-:W-:-:S13]  /*0060*/  ISETP.GE.AND P0, PT, R5, UR5, PT ;  /* 0x0000000505007c0c */ /* 0x002fda000bf06270 */
[----:B------:R-:W-:Y:S05]  /*0070*/  @P0 EXIT ;  /* 0x000000000000094d */ /* 0x000fea0003800000 */
[----:B------:R-:W0:Y:S01]  /*0080*/  LDC.64 R2, c[0x0][0x380] ;  /* 0x0000e000ff027b82 */ /* 0x000e220000000a00 */
[----:B------:R-:W1:Y:S01]  /*0090*/  LDCU.64 UR4, c[0x0][0x358] ;  /* 0x00006b00ff0477ac */ /* 0x000e620008000a00 */
[----:B------:R-:W-:Y:S02]  /*00a0*/  HFMA2 R7, -RZ, RZ, -6572, 0.03125 ;  /* 0xee6b2800ff077431 */ /* 0x000fe400000001ff */
[----:B0-----:R-:W-:-:S05]  /*00b0*/  IMAD.WIDE R2, R5, 0x4, R2 ;  /* 0x0000000405027825 */ /* 0x001fca00078e0202 */
[----:B-1----:R-:W-:Y:S01]  /*00c0*/  STG.E desc[UR4][R2.64], R7 ;  /* 0x0000000702007986 */ /* 0x002fe2000c101904 */
[----:B------:R-:W-:Y:S05]  /*00d0*/  EXIT ;  /* 0x000000000000794d */ /* 0x000fea0003800000 */
.L_x_56:
        /* <DEDUP_REMOVED lines=10> */
.L_x_79:


//--------------------- .text._Z12convert_backPjPf --------------------------
	.section	.text._Z12convert_backPjPf,"ax",@progbits
	.align	128
        .global         _Z12convert_backPjPf
        .type           _Z12convert_backPjPf,@function
        .size           _Z12convert_backPjPf,(.L_x_75 - _Z12convert_backPjPf)
        .other          _Z12convert_backPjPf,@"STO_CUDA_ENTRY STV_DEFAULT"
_Z12convert_backPjPf:
.text._Z12convert_backPjPf:
        /* <DEDUP_REMOVED lines=10> */
[----:B0-----:R-:W-:-:S05]  /*00a0*/  IMAD.WIDE R4, R2, 0x4, R4 ;  /* 0x0000000402047825 */ /* 0x001fca00078e0204 */
[----:B-1----:R-:W2:Y:S01]  /*00b0*/  LDG.E R0, desc[UR6][R4.64] ;  /* 0x0000000604007981 */ /* 0x002ea2000c1e1900 */
[----:B------:R-:W-:Y:S01]  /*00c0*/  IMAD.MOV.U32 R6, RZ, RZ, 0x358637bd ;  /* 0x358637bdff067424 */ /* 0x000fe200078e00ff */
[----:B------:R-:W-:Y:S01]  /*00d0*/  BSSY.RECONVERGENT B1, `(.L_x_57) ;  /* 0x000000c000017945 */ /* 0x000fe20003800200 */
[----:B------:R-:W-:-:S04]  /*00e0*/  IMAD.MOV.U32 R3, RZ, RZ, 0x49742400 ;  /* 0x49742400ff037424 */ /* 0x000fc800078e00ff */
[----:B------:R-:W-:-:S04]  /*00f0*/  FFMA R3, R6, -R3, 1 ;  /* 0x3f80000006037423 */ /* 0x000fc80000000803 */
[----:B------:R-:W-:Y:S01]  /*0100*/  FFMA R3, R3, R6, 9.9999999747524270788e-07 ;  /* 0x358637bd03037423 */ /* 0x000fe20000000006 */
[----:B--2---:R-:W-:-:S04]  /*0110*/  I2FP.F32.U32 R0, R0 ;  /* 0x0000000000007245 */ /* 0x004fc80000201000 */
[----:B------:R-:W0:Y:S01]  /*0120*/  FCHK P0, R0, 1000000 ;  /* 0x4974240000007902 */ /* 0x000e220000000000 */
[----:B------:R-:W-:-:S04]  /*0130*/  FFMA R6, R0, R3, RZ ;  /* 0x0000000300067223 */ /* 0x000fc800000000ff */
[----:B------:R-:W-:-:S04]  /*0140*/  FFMA R7, R6, -1000000, R0 ;  /* 0xc974240006077823 */ /* 0x000fc80000000000 */
[----:B------:R-:W-:Y:S01]  /*0150*/  FFMA R7, R3, R7, R6 ;  /* 0x0000000703077223 */ /* 0x000fe20000000006 */
[----:B0-----:R-:W-:Y:S06]  /*0160*/  @!P0 BRA `(.L_x_58) ;  /* 0x0000000000088947 */ /* 0x001fec0003800000 */
[----:B------:R-:W-:-:S07]  /*0170*/  MOV R4, 0x190 ;  /* 0x0000019000047802 */ /* 0x000fce0000000f00 */
[----:B------:R-:W-:Y:S05]  /*0180*/  CALL.REL.NOINC `($__internal_2_$__cuda_sm3x_div_rn_noftz_f32_slowpath) ;  /* 0x0000000000147944 */ /* 0x000fea0003c00000 */
.L_x_58:
[----:B------:R-:W-:Y:S05]  /*0190*/  BSYNC.RECONVERGENT B1 ;  /* 0x0000000000017941 */ /* 0x000fea0003800200 */
.L_x_57:
[----:B------:R-:W0:Y:S02]  /*01a0*/  LDC.64 R4, c[0x0][0x388] ;  /* 0x0000e200ff047b82 */ /* 0x000e240000000a00 */
[----:B0-----:R-:W-:-:S05]  /*01b0*/  IMAD.WIDE R2, R2, 0x4, R4 ;  /* 0x0000000402027825 */ /* 0x001fca00078e0204 */
[----:B------:R-:W-:Y:S01]  /*01c0*/  STG.E desc[UR6][R2.64], R7 ;  /* 0x0000000702007986 */ /* 0x000fe2000c101906 */
[----:B------:R-:W-:Y:S05]  /*01d0*/  EXIT ;  /* 0x000000000000794d */ /* 0x000fea0003800000 */
        .weak           $__internal_2_$__cuda_sm3x_div_rn_noftz_f32_slowpath
        .type           $__internal_2_$__cuda_sm3x_div_rn_noftz_f32_slowpath,@function
        .size           $__internal_2_$__cuda_sm3x_div_rn_noftz_f32_slowpath,(.L_x_75 - $__internal_2_$__cuda_sm3x_div_rn_noftz_f32_slowpath)
$__internal_2_$__cuda_sm3x_div_rn_noftz_f32_slowpath:
[--C-:B------:R-:W-:Y:S01]  /*01e0*/  SHF.R.U32.HI R3, RZ, 0x17, R0.reuse ;  /* 0x00000017ff037819 */ /* 0x100fe20000011600 */
[----:B------:R-:W-:Y:S04]  /*01f0*/  BSSY.RECONVERGENT B0, `(.L_x_59) ;  /* 0x000005c000007945 */ /* 0x000fe80003800200 */
[----:B------:R-:W-:Y:S01]  /*0200*/  BSSY.RELIABLE B2, `(.L_x_60) ;  /* 0x000001a000027945 */ /* 0x000fe20003800100 */
[----:B------:R-:W-:Y:S01]  /*0210*/  IMAD.MOV.U32 R5, RZ, RZ, R0 ;  /* 0x000000ffff057224 */ /* 0x000fe200078e0000 */
[----:B------:R-:W-:-:S05]  /*0220*/  LOP3.LUT R3, R3, 0xff, RZ, 0xc0, !PT ;  /* 0x000000ff03037812 */ /* 0x000fca00078ec0ff */
[----:B------:R-:W-:-:S05]  /*0230*/  VIADD R7, R3, 0xffffffff ;  /* 0xffffffff03077836 */ /* 0x000fca0000000000 */
[----:B------:R-:W-:-:S13]  /*0240*/  ISETP.GT.U32.OR P0, PT, R7, 0xfd, !PT ;  /* 0x000000fd0700780c */ /* 0x000fda0007f04470 */
[----:B------:R-:W-:Y:S01]  /*0250*/  @!P0 IMAD.MOV.U32 R6, RZ, RZ, RZ ;  /* 0x000000ffff068224 */ /* 0x000fe200078e00ff */
[----:B------:R-:W-:Y:S06]  /*0260*/  @!P0 BRA `(.L_x_61) ;  /* 0x00000000004c8947 */ /* 0x000fec0003800000 */
[----:B------:R-:W-:-:S13]  /*0270*/  FSETP.GTU.FTZ.AND P0, PT, |R0|, +INF , PT ;  /* 0x7f8000000000780b */ /* 0x000fda0003f1c200 */
[----:B------:R-:W-:Y:S05]  /*0280*/  @P0 BREAK.RELIABLE B2 ;  /* 0x0000000000020942 */ /* 0x000fea0003800100 */
[----:B------:R-:W-:Y:S05]  /*0290*/  @P0 BRA `(.L_x_62) ;  /* 0x0000000400400947 */ /* 0x000fea0003800000 */
[----:B------:R-:W-:-:S05]  /*02a0*/  IMAD.MOV.U32 R6, RZ, RZ, 0x49742400 ;  /* 0x49742400ff067424 */ /* 0x000fca00078e00ff */
[----:B------:R-:W-:-:S13]  /*02b0*/  LOP3.LUT P0, RZ, R6, 0x7fffffff, R5, 0xc8, !PT ;  /* 0x7fffffff06ff7812 */ /* 0x000fda000780c805 */
[----:B------:R-:W-:Y:S05]  /*02c0*/  @!P0 BREAK.RELIABLE B2 ;  /* 0x0000000000028942 */ /* 0x000fea0003800100 */
[----:B------:R-:W-:Y:S05]  /*02d0*/  @!P0 BRA `(.L_x_63) ;  /* 0x0000000400288947 */ /* 0x000fea0003800000 */
[----:B------:R-:W-:-:S13]  /*02e0*/  LOP3.LUT P0, RZ, R5, 0x7fffffff, RZ, 0xc0, !PT ;  /* 0x7fffffff05ff7812 */ /* 0x000fda000780c0ff */
[----:B------:R-:W-:Y:S05]  /*02f0*/  @!P0 BREAK.RELIABLE B2 ;  /* 0x0000000000028942 */ /* 0x000fea0003800100 */
[----:B------:R-:W-:Y:S05]  /*0300*/  @!P0 BRA `(.L_x_64) ;  /* 0x0000000400148947 */ /* 0x000fea0003800000 */
[----:B------:R-:W-:Y:S02]  /*0310*/  FSETP.NEU.FTZ.AND P0, PT, |R0|, +INF , PT ;  /* 0x7f8000000000780b */ /* 0x000fe40003f1d200 */
[----:B------:R-:W-:-:S04]  /*0320*/  LOP3.LUT P1, RZ, R6, 0x7fffffff, RZ, 0xc0, !PT ;  /* 0x7fffffff06ff7812 */ /* 0x000fc8000782c0ff */
[----:B------:R-:W-:-:S13]  /*0330*/  PLOP3.LUT P0, PT, P0, P1, PT, 0x2f, 0xf2 ;  /* 0x0000000000f2781c */ /* 0x000fda0000702577 */
[----:B------:R-:W-:Y:S05]  /*0340*/  @P0 BREAK.RELIABLE B2 ;  /* 0x0000000000020942 */ /* 0x000fea0003800100 */
[----:B------:R-:W-:Y:S05]  /*0350*/  @P0 BRA `(.L_x_65) ;  /* 0x0000000000f40947 */ /* 0x000fea0003800000 */
[----:B------:R-:W-:-:S13]  /*0360*/  ISETP.GE.AND P0, PT, R7, RZ, PT ;  /* 0x000000ff0700720c */ /* 0x000fda0003f06270 */
[----:B------:R-:W-:Y:S02]  /*0370*/  @P0 IMAD.MOV.U32 R6, RZ, RZ, RZ ;  /* 0x000000ffff060224 */ /* 0x000fe400078e00ff */
[----:B------:R-:W-:Y:S01]  /*0380*/  @!P0 FFMA R5, R0, 1.84467440737095516160e+19, RZ ;  /* 0x5f80000000058823 */ /* 0x000fe200000000ff */
[----:B------:R-:W-:-:S07]  /*0390*/  @!P0 IMAD.MOV.U32 R6, RZ, RZ, -0x40 ;  /* 0xffffffc0ff068424 */ /* 0x000fce00078e00ff */
.L_x_61:
[----:B------:R-:W-:Y:S05]  /*03a0*/  BSYNC.RELIABLE B2 ;  /* 0x0000000000027941 */ /* 0x000fea0003800100 */
.L_x_60:
[----:B------:R-:W-:Y:S01]  /*03b0*/  UMOV UR4, 0x49742400 ;  /* 0x4974240000047882 */ /* 0x000fe20000000000 */
[----:B------:R-:W-:Y:S01]  /*03c0*/  VIADD R3, R3, 0xffffff81 ;  /* 0xffffff8103037836 */ /* 0x000fe20000000000 */
[----:B------:R-:W-:Y:S01]  /*03d0*/  UIADD3 UR4, UPT, UPT, UR4, -0x9800000, URZ ;  /* 0xf680000004047890 */ /* 0x000fe2000fffe0ff */
[----:B------:R-:W-:Y:S02]  /*03e0*/  BSSY.RECONVERGENT B2, `(.L_x_66) ;  /* 0x0000033000027945 */ /* 0x000fe40003800200 */
[----:B------:R-:W-:Y:S01]  /*03f0*/  IMAD R0, R3, -0x800000, R5 ;  /* 0xff80000003007824 */ /* 0x000fe200078e0205 */
[----:B------:R-:W-:Y:S02]  /*0400*/  IADD3 R6, PT, PT, R6, -0x13, R3 ;  /* 0xffffffed06067810 */ /* 0x000fe40007ffe003 */
[----:B------:R-:W-:-:S03]  /*0410*/  FADD.FTZ R9, -RZ, -UR4 ;  /* 0x80000004ff097e21 */ /* 0x000fc60008010100 */
[----:B------:R-:W0:Y:S02]  /*0420*/  MUFU.RCP R7, UR4 ;  /* 0x0000000400077d08 */ /* 0x000e240008001000 */
        /* <DEDUP_REMOVED lines=21> */
[C---:B------:R-:W-:Y:S01]  /*0580*/  VIADD R6, R10.reuse, 0x20 ;  /* 0x000000200a067836 */ /* 0x040fe20000000000 */
[C---:B------:R-:W-:Y:S02]  /*0590*/  ISETP.NE.AND P2, PT, R10.reuse, RZ, PT ;  /* 0x000000ff0a00720c */ /* 0x040fe40003f45270 */
[----:B------:R-:W-:Y:S02]  /*05a0*/  ISETP.NE.AND P1, PT, R10, RZ, PT ;  /* 0x000000ff0a00720c */ /* 0x000fe40003f25270 */
[----:B------:R-:W-:Y:S01]  /*05b0*/  LOP3.LUT R3, R0, 0x7fffff, RZ, 0xc0, !PT ;  /* 0x007fffff00037812 */ /* 0x000fe200078ec0ff */
[CCC-:B------:R-:W-:Y:S01]  /*05c0*/  FFMA.RP R0, R7.reuse, R9.reuse, R8.reuse ;  /* 0x0000000907007223 */ /* 0x1c0fe20000008008 */
[----:B------:R-:W-:Y:S01]  /*05d0*/  FFMA.RM R7, R7, R9, R8 ;  /* 0x0000000907077223 */ /* 0x000fe20000004008 */
[----:B------:R-:W-:Y:S01]  /*05e0*/  IMAD.MOV R8, RZ, RZ, -R10 ;  /* 0x000000ffff087224 */ /* 0x000fe200078e0a0a */
[----:B------:R-:W-:-:S03]  /*05f0*/  LOP3.LUT R3, R3, 0x800000, RZ, 0xfc, !PT ;  /* 0x0080000003037812 */ /* 0x000fc600078efcff */
        /* <DEDUP_REMOVED lines=13> */
.L_x_68:
[----:B------:R-:W-:-:S04]  /*06d0*/  LOP3.LUT R5, R5, 0x80000000, RZ, 0xc0, !PT ;  /* 0x8000000005057812 */ /* 0x000fc800078ec0ff */
[----:B------:R-:W-:Y:S01]  /*06e0*/  LOP3.LUT R5, R5, 0x7f800000, RZ, 0xfc, !PT ;  /* 0x7f80000005057812 */ /* 0x000fe200078efcff */
[----:B------:R-:W-:Y:S06]  /*06f0*/  BRA `(.L_x_69) ;  /* 0x0000000000047947 */ /* 0x000fec0003800000 */
.L_x_67:
[----:B------:R-:W-:-:S07]  /*0700*/  IMAD R5, R6, 0x800000, R5 ;  /* 0x0080000006057824 */ /* 0x000fce00078e0205 */
.L_x_69:
[----:B------:R-:W-:Y:S05]  /*0710*/  BSYNC.RECONVERGENT B2 ;  /* 0x0000000000027941 */ /* 0x000fea0003800200 */
.L_x_66:
[----:B------:R-:W-:Y:S05]  /*0720*/  BRA `(.L_x_70) ;  /* 0x0000000000207947 */ /* 0x000fea0003800000 */
.L_x_65:
[----:B------:R-:W-:-:S04]  /*0730*/  LOP3.LUT R5, R6, 0x80000000, R5, 0x48, !PT ;  /* 0x8000000006057812 */ /* 0x000fc800078e4805 */
[----:B------:R-:W-:Y:S01]  /*0740*/  LOP3.LUT R5, R5, 0x7f800000, RZ, 0xfc, !PT ;  /* 0x7f80000005057812 */ /* 0x000fe200078efcff */
[----:B------:R-:W-:Y:S06]  /*0750*/  BRA `(.L_x_70) ;  /* 0x0000000000147947 */ /* 0x000fec0003800000 */
.L_x_64:
[----:B------:R-:W-:Y:S01]  /*0760*/  LOP3.LUT R5, R6, 0x80000000, R5, 0x48, !PT ;  /* 0x8000000006057812 */ /* 0x000fe200078e4805 */
[----:B------:R-:W-:Y:S06]  /*0770*/  BRA `(.L_x_70) ;  /* 0x00000000000c7947 */ /* 0x000fec0003800000 */
.L_x_63:
[----:B------:R-:W0:Y:S01]  /*0780*/  MUFU.RSQ R5, -QNAN ;  /* 0xffc0000000057908 */ /* 0x000e220000001400 */
[----:B------:R-:W-:Y:S05]  /*0790*/  BRA `(.L_x_70) ;  /* 0x0000000000047947 */ /* 0x000fea0003800000 */
.L_x_62:
[----:B------:R-:W-:-:S07]  /*07a0*/  FADD.FTZ R5, R0, 1000000 ;  /* 0x4974240000057421 */ /* 0x000fce0000010000 */
.L_x_70:
[----:B------:R-:W-:Y:S05]  /*07b0*/  BSYNC.RECONVERGENT B0 ;  /* 0x0000000000007941 */ /* 0x000fea0003800200 */
.L_x_59:
[----:B0-----:R-:W-:Y:S02]  /*07c0*/  IMAD.MOV.U32 R7, RZ, RZ, R5 ;  /* 0x000000ffff077224 */ /* 0x001fe400078e0005 */
[----:B------:R-:W-:-:S04]  /*07d0*/  IMAD.MOV.U32 R5, RZ, RZ, 0x0 ;  /* 0x00000000ff057424 */ /* 0x000fc800078e00ff */
[----:B------:R-:W-:Y:S05]  /*07e0*/  RET.REL.NODEC R4 `(_Z12convert_backPjPf) ;  /* 0xfffffff804047950 */ /* 0x000fea0003c3ffff */
.L_x_71:
        /* <DEDUP_REMOVED lines=9> */
.L_x_75:


//--------------------- .text._Z10init_distXPj    --------------------------
	.section	.text._Z10init_distXPj,"ax",@progbits
	.align	128
        .global         _Z10init_distXPj
        .type           _Z10init_distXPj,@function
        .size           _Z10init_distXPj,(.L_x_81 - _Z10init_distXPj)
        .other          _Z10init_distXPj,@"STO_CUDA_ENTRY STV_DEFAULT"
_Z10init_distXPj:
.text._Z10init_distXPj:
        /* <DEDUP_REMOVED lines=14> */
.L_x_72:
        /* <DEDUP_REMOVED lines=10> */
.L_x_81:


//--------------------- .nv.shared.reserved.0     --------------------------
	.section	.nv.shared.reserved.0,"aw",@nobits
	.weak		__nv_reservedSMEM_offset_0_alias
	.size		__nv_reservedSMEM_offset_0_alias, 0, 64
	.other		__nv_reservedSMEM_offset_0_alias,@"STO_CUDA_RESERVED_SHARED STV_DEFAULT"
__nv_reservedSMEM_offset_0_alias:
	.zero		0
	.zero		64


//--------------------- .nv.shared._Z16compi_distance3DPfS_PjS0_ --------------------------
	.section	.nv.shared._Z16compi_distance3DPfS_PjS0_,"aw",@nobits
	.sectionflags	@""
	.align	4
.nv.shared._Z16compi_distance3DPfS_PjS0_:
	.zero		1920


//--------------------- .nv.shared._Z16compi_distance2DPfS_PjS0_ --------------------------
	.section	.nv.shared._Z16compi_distance2DPfS_PjS0_,"aw",@nobits
	.sectionflags	@""
	.align	4
.nv.shared._Z16compi_distance2DPfS_PjS0_:
	.zero		1664


//--------------------- .nv.constant0._Z10compi_reduPfiii --------------------------
	.section	.nv.constant0._Z10compi_reduPfiii,"a",@progbits
	.sectionflags	@""
	.align	4
.nv.constant0._Z10compi_reduPfiii:
	.zero		916


//--------------------- .nv.constant0._Z16compi_distance3DPfS_PjS0_ --------------------------
	.section	.nv.constant0._Z16compi_distance3DPfS_PjS0_,"a",@progbits
	.sectionflags	@""
	.align	4
.nv.constant0._Z16compi_distance3DPfS_PjS0_:
	.zero		928


//--------------------- .nv.constant0._Z16compi_distance2DPfS_PjS0_ --------------------------
	.section	.nv.constant0._Z16compi_distance2DPfS_PjS0_,"a",@progbits
	.sectionflags	@""
	.align	4
.nv.constant0._Z16compi_distance2DPfS_PjS0_:
	.zero		928


//--------------------- .nv.constant0._Z10init_distYPj --------------------------
	.section	.nv.constant0._Z10init_distYPj,"a",@progbits
	.sectionflags	@""
	.align	4
.nv.constant0._Z10init_distYPj:
	.zero		904


//--------------------- .nv.constant0._Z12convert_backPjPf --------------------------
	.section	.nv.constant0._Z12convert_backPjPf,"a",@progbits
	.sectionflags	@""
	.align	4
.nv.constant0._Z12convert_backPjPf:
	.zero		912


//--------------------- .nv.constant0._Z10init_distXPj --------------------------
	.section	.nv.constant0._Z10init_distXPj,"a",@progbits
	.sectionflags	@""
	.align	4
.nv.constant0._Z10init_distXPj:
	.zero		904


//--------------------- SYMBOLS --------------------------

	.type		.nv.reservedSmem.offset0,@object
	.size		.nv.reservedSmem.offset0,0x4
	.type		.nv.reservedSmem.cap,@object
	.size		.nv.reservedSmem.cap,0x4
